//
// Generated by NVIDIA NVVM Compiler
//
// Compiler Build ID: CL-36424714
// Cuda compilation tools, release 13.0, V13.0.88
// Based on NVVM 20.0.0
//

.version 9.0
.target sm_100
.address_size 64

	// .globl	_Z18verify_flag_kernelP4mintiPi
.const .align 4 .b8 c_w[2048];
.const .align 4 .b8 c_inv[2048];
.const .align 4 .b8 c_secret1[72];

.visible .entry _Z18verify_flag_kernelP4mintiPi(
	.param .u64 .ptr .align 1 _Z18verify_flag_kernelP4mintiPi_param_0,
	.param .u32 _Z18verify_flag_kernelP4mintiPi_param_1,
	.param .u64 .ptr .align 1 _Z18verify_flag_kernelP4mintiPi_param_2
)
{
	.reg .pred 	%p<31>;
	.reg .b32 	%r<147>;
	.reg .b64 	%rd<123>;

	ld.param.u64 	%rd7, [_Z18verify_flag_kernelP4mintiPi_param_0];
	ld.param.u32 	%r26, [_Z18verify_flag_kernelP4mintiPi_param_1];
	ld.param.u64 	%rd6, [_Z18verify_flag_kernelP4mintiPi_param_2];
	cvta.to.global.u64 	%rd1, %rd7;
	mov.u32 	%r27, %ctaid.x;
	mov.u32 	%r28, %ntid.x;
	mov.u32 	%r29, %tid.x;
	mad.lo.s32 	%r1, %r27, %r28, %r29;
	add.s32 	%r2, %r1, 1;
	setp.gt.s32 	%p1, %r2, 18;
	@%p1 bra 	$L__BB0_11;
	mul.hi.s32 	%r31, %r2, 288737297;
	shr.u32 	%r32, %r31, 31;
	shr.s32 	%r33, %r31, 26;
	add.s32 	%r34, %r33, %r32;
	mul.lo.s32 	%r35, %r34, 998244353;
	sub.s32 	%r3, %r2, %r35;
	setp.lt.s32 	%p2, %r26, 1;
	mov.b32 	%r146, 0;
	@%p2 bra 	$L__BB0_10;
	add.s32 	%r39, %r3, 998244353;
	setp.lt.s32 	%p3, %r3, 0;
	selp.b32 	%r40, %r39, %r3, %p3;
	cvt.u64.u32 	%rd2, %r40;
	and.b32  	%r4, %r26, 3;
	setp.lt.u32 	%p4, %r26, 4;
	mov.b32 	%r140, 1;
	mov.b32 	%r143, 0;
	mov.u32 	%r146, %r143;
	@%p4 bra 	$L__BB0_5;
	and.b32  	%r143, %r26, 2147483644;
	neg.s32 	%r135, %r143;
	add.s64 	%rd122, %rd1, 8;
	mov.b32 	%r146, 0;
	mov.b32 	%r140, 1;
$L__BB0_4:
	.pragma "nounroll";
	ld.global.u32 	%r43, [%rd122+-8];
	cvt.s64.s32 	%rd8, %r140;
	mul.wide.s32 	%rd9, %r43, %r140;
	mul.hi.s64 	%rd10, %rd9, 155014655926305585;
	shr.u64 	%rd11, %rd10, 63;
	shr.s64 	%rd12, %rd10, 23;
	add.s64 	%rd13, %rd12, %rd11;
	mul.lo.s64 	%rd14, %rd13, 998244353;
	sub.s64 	%rd15, %rd9, %rd14;
	cvt.u32.u64 	%r44, %rd15;
	setp.lt.s64 	%p5, %rd15, 0;
	add.s32 	%r45, %r44, 998244353;
	selp.b32 	%r46, %r45, %r44, %p5;
	add.s32 	%r47, %r46, %r146;
	mul.hi.s32 	%r48, %r47, 288737297;
	shr.u32 	%r49, %r48, 31;
	shr.s32 	%r50, %r48, 26;
	add.s32 	%r51, %r50, %r49;
	mul.lo.s32 	%r52, %r51, 998244353;
	sub.s32 	%r53, %r47, %r52;
	setp.lt.s32 	%p6, %r53, 0;
	add.s32 	%r54, %r53, 998244353;
	selp.b32 	%r55, %r54, %r53, %p6;
	mul.lo.s64 	%rd16, %rd8, %rd2;
	mul.hi.s64 	%rd17, %rd16, 155014655926305585;
	shr.u64 	%rd18, %rd17, 63;
	shr.s64 	%rd19, %rd17, 23;
	add.s64 	%rd20, %rd19, %rd18;
	mul.lo.s64 	%rd21, %rd20, 998244353;
	sub.s64 	%rd22, %rd16, %rd21;
	setp.lt.s64 	%p7, %rd22, 0;
	add.s64 	%rd23, %rd22, 998244353;
	selp.b64 	%rd24, %rd23, %rd22, %p7;
	ld.global.s32 	%rd25, [%rd122+-4];
	mul.lo.s64 	%rd26, %rd24, %rd25;
	mul.hi.s64 	%rd27, %rd26, 155014655926305585;
	shr.u64 	%rd28, %rd27, 63;
	shr.s64 	%rd29, %rd27, 23;
	add.s64 	%rd30, %rd29, %rd28;
	mul.lo.s64 	%rd31, %rd30, 998244353;
	sub.s64 	%rd32, %rd26, %rd31;
	cvt.u32.u64 	%r56, %rd32;
	setp.lt.s64 	%p8, %rd32, 0;
	add.s32 	%r57, %r56, 998244353;
	selp.b32 	%r58, %r57, %r56, %p8;
	add.s32 	%r59, %r58, %r55;
	mul.hi.s32 	%r60, %r59, 288737297;
	shr.u32 	%r61, %r60, 31;
	shr.s32 	%r62, %r60, 26;
	add.s32 	%r63, %r62, %r61;
	mul.lo.s32 	%r64, %r63, 998244353;
	sub.s32 	%r65, %r59, %r64;
	setp.lt.s32 	%p9, %r65, 0;
	add.s32 	%r66, %r65, 998244353;
	selp.b32 	%r67, %r66, %r65, %p9;
	mul.lo.s64 	%rd33, %rd24, %rd2;
	mul.hi.s64 	%rd34, %rd33, 155014655926305585;
	shr.u64 	%rd35, %rd34, 63;
	shr.s64 	%rd36, %rd34, 23;
	add.s64 	%rd37, %rd36, %rd35;
	mul.lo.s64 	%rd38, %rd37, 998244353;
	sub.s64 	%rd39, %rd33, %rd38;
	setp.lt.s64 	%p10, %rd39, 0;
	add.s64 	%rd40, %rd39, 998244353;
	selp.b64 	%rd41, %rd40, %rd39, %p10;
	ld.global.s32 	%rd42, [%rd122];
	mul.lo.s64 	%rd43, %rd41, %rd42;
	mul.hi.s64 	%rd44, %rd43, 155014655926305585;
	shr.u64 	%rd45, %rd44, 63;
	shr.s64 	%rd46, %rd44, 23;
	add.s64 	%rd47, %rd46, %rd45;
	mul.lo.s64 	%rd48, %rd47, 998244353;
	sub.s64 	%rd49, %rd43, %rd48;
	cvt.u32.u64 	%r68, %rd49;
	setp.lt.s64 	%p11, %rd49, 0;
	add.s32 	%r69, %r68, 998244353;
	selp.b32 	%r70, %r69, %r68, %p11;
	add.s32 	%r71, %r70, %r67;
	mul.hi.s32 	%r72, %r71, 288737297;
	shr.u32 	%r73, %r72, 31;
	shr.s32 	%r74, %r72, 26;
	add.s32 	%r75, %r74, %r73;
	mul.lo.s32 	%r76, %r75, 998244353;
	sub.s32 	%r77, %r71, %r76;
	setp.lt.s32 	%p12, %r77, 0;
	add.s32 	%r78, %r77, 998244353;
	selp.b32 	%r79, %r78, %r77, %p12;
	mul.lo.s64 	%rd50, %rd41, %rd2;
	mul.hi.s64 	%rd51, %rd50, 155014655926305585;
	shr.u64 	%rd52, %rd51, 63;
	shr.s64 	%rd53, %rd51, 23;
	add.s64 	%rd54, %rd53, %rd52;
	mul.lo.s64 	%rd55, %rd54, 998244353;
	sub.s64 	%rd56, %rd50, %rd55;
	setp.lt.s64 	%p13, %rd56, 0;
	add.s64 	%rd57, %rd56, 998244353;
	selp.b64 	%rd58, %rd57, %rd56, %p13;
	ld.global.s32 	%rd59, [%rd122+4];
	mul.lo.s64 	%rd60, %rd58, %rd59;
	mul.hi.s64 	%rd61, %rd60, 155014655926305585;
	shr.u64 	%rd62, %rd61, 63;
	shr.s64 	%rd63, %rd61, 23;
	add.s64 	%rd64, %rd63, %rd62;
	mul.lo.s64 	%rd65, %rd64, 998244353;
	sub.s64 	%rd66, %rd60, %rd65;
	cvt.u32.u64 	%r80, %rd66;
	setp.lt.s64 	%p14, %rd66, 0;
	add.s32 	%r81, %r80, 998244353;
	selp.b32 	%r82, %r81, %r80, %p14;
	add.s32 	%r83, %r82, %r79;
	mul.hi.s32 	%r84, %r83, 288737297;
	shr.u32 	%r85, %r84, 31;
	shr.s32 	%r86, %r84, 26;
	add.s32 	%r87, %r86, %r85;
	mul.lo.s32 	%r88, %r87, 998244353;
	sub.s32 	%r89, %r83, %r88;
	setp.lt.s32 	%p15, %r89, 0;
	add.s32 	%r90, %r89, 998244353;
	selp.b32 	%r146, %r90, %r89, %p15;
	mul.lo.s64 	%rd67, %rd58, %rd2;
	mul.hi.s64 	%rd68, %rd67, 155014655926305585;
	shr.u64 	%rd69, %rd68, 63;
	shr.s64 	%rd70, %rd68, 23;
	add.s64 	%rd71, %rd70, %rd69;
	mul.lo.s64 	%rd72, %rd71, 998244353;
	sub.s64 	%rd73, %rd67, %rd72;
	cvt.u32.u64 	%r91, %rd73;
	setp.lt.s64 	%p16, %rd73, 0;
	add.s32 	%r92, %r91, 998244353;
	selp.b32 	%r140, %r92, %r91, %p16;
	add.s32 	%r135, %r135, 4;
	add.s64 	%rd122, %rd122, 16;
	setp.ne.s32 	%p17, %r135, 0;
	@%p17 bra 	$L__BB0_4;
$L__BB0_5:
	setp.eq.s32 	%p18, %r4, 0;
	@%p18 bra 	$L__BB0_10;
	setp.eq.s32 	%p19, %r4, 1;
	@%p19 bra 	$L__BB0_8;
	mul.wide.u32 	%rd74, %r143, 4;
	add.s64 	%rd75, %rd1, %rd74;
	ld.global.u32 	%r94, [%rd75];
	cvt.s64.s32 	%rd76, %r140;
	mul.wide.s32 	%rd77, %r94, %r140;
	mul.hi.s64 	%rd78, %rd77, 155014655926305585;
	shr.u64 	%rd79, %rd78, 63;
	shr.s64 	%rd80, %rd78, 23;
	add.s64 	%rd81, %rd80, %rd79;
	mul.lo.s64 	%rd82, %rd81, 998244353;
	sub.s64 	%rd83, %rd77, %rd82;
	cvt.u32.u64 	%r95, %rd83;
	setp.lt.s64 	%p20, %rd83, 0;
	add.s32 	%r96, %r95, 998244353;
	selp.b32 	%r97, %r96, %r95, %p20;
	add.s32 	%r98, %r97, %r146;
	mul.hi.s32 	%r99, %r98, 288737297;
	shr.u32 	%r100, %r99, 31;
	shr.s32 	%r101, %r99, 26;
	add.s32 	%r102, %r101, %r100;
	mul.lo.s32 	%r103, %r102, 998244353;
	sub.s32 	%r104, %r98, %r103;
	setp.lt.s32 	%p21, %r104, 0;
	add.s32 	%r105, %r104, 998244353;
	selp.b32 	%r106, %r105, %r104, %p21;
	mul.lo.s64 	%rd84, %rd76, %rd2;
	mul.hi.s64 	%rd85, %rd84, 155014655926305585;
	shr.u64 	%rd86, %rd85, 63;
	shr.s64 	%rd87, %rd85, 23;
	add.s64 	%rd88, %rd87, %rd86;
	mul.lo.s64 	%rd89, %rd88, 998244353;
	sub.s64 	%rd90, %rd84, %rd89;
	setp.lt.s64 	%p22, %rd90, 0;
	add.s64 	%rd91, %rd90, 998244353;
	selp.b64 	%rd92, %rd91, %rd90, %p22;
	ld.global.s32 	%rd93, [%rd75+4];
	mul.lo.s64 	%rd94, %rd92, %rd93;
	mul.hi.s64 	%rd95, %rd94, 155014655926305585;
	shr.u64 	%rd96, %rd95, 63;
	shr.s64 	%rd97, %rd95, 23;
	add.s64 	%rd98, %rd97, %rd96;
	mul.lo.s64 	%rd99, %rd98, 998244353;
	sub.s64 	%rd100, %rd94, %rd99;
	cvt.u32.u64 	%r107, %rd100;
	setp.lt.s64 	%p23, %rd100, 0;
	add.s32 	%r108, %r107, 998244353;
	selp.b32 	%r109, %r108, %r107, %p23;
	add.s32 	%r110, %r109, %r106;
	mul.hi.s32 	%r111, %r110, 288737297;
	shr.u32 	%r112, %r111, 31;
	shr.s32 	%r113, %r111, 26;
	add.s32 	%r114, %r113, %r112;
	mul.lo.s32 	%r115, %r114, 998244353;
	sub.s32 	%r116, %r110, %r115;
	setp.lt.s32 	%p24, %r116, 0;
	add.s32 	%r117, %r116, 998244353;
	selp.b32 	%r146, %r117, %r116, %p24;
	mul.lo.s64 	%rd101, %rd92, %rd2;
	mul.hi.s64 	%rd102, %rd101, 155014655926305585;
	shr.u64 	%rd103, %rd102, 63;
	shr.s64 	%rd104, %rd102, 23;
	add.s64 	%rd105, %rd104, %rd103;
	mul.lo.s64 	%rd106, %rd105, 998244353;
	sub.s64 	%rd107, %rd101, %rd106;
	cvt.u32.u64 	%r118, %rd107;
	setp.lt.s64 	%p25, %rd107, 0;
	add.s32 	%r119, %r118, 998244353;
	selp.b32 	%r140, %r119, %r118, %p25;
	add.s32 	%r143, %r143, 2;
$L__BB0_8:
	and.b32  	%r120, %r26, 1;
	setp.eq.b32 	%p26, %r120, 1;
	not.pred 	%p27, %p26;
	@%p27 bra 	$L__BB0_10;
	mul.wide.u32 	%rd108, %r143, 4;
	add.s64 	%rd109, %rd1, %rd108;
	ld.global.u32 	%r121, [%rd109];
	mul.wide.s32 	%rd110, %r121, %r140;
	mul.hi.s64 	%rd111, %rd110, 155014655926305585;
	shr.u64 	%rd112, %rd111, 63;
	shr.s64 	%rd113, %rd111, 23;
	add.s64 	%rd114, %rd113, %rd112;
	mul.lo.s64 	%rd115, %rd114, 998244353;
	sub.s64 	%rd116, %rd110, %rd115;
	cvt.u32.u64 	%r122, %rd116;
	setp.lt.s64 	%p28, %rd116, 0;
	add.s32 	%r123, %r122, 998244353;
	selp.b32 	%r124, %r123, %r122, %p28;
	add.s32 	%r125, %r124, %r146;
	mul.hi.s32 	%r126, %r125, 288737297;
	shr.u32 	%r127, %r126, 31;
	shr.s32 	%r128, %r126, 26;
	add.s32 	%r129, %r128, %r127;
	mul.lo.s32 	%r130, %r129, 998244353;
	sub.s32 	%r131, %r125, %r130;
	setp.lt.s32 	%p29, %r131, 0;
	add.s32 	%r132, %r131, 998244353;
	selp.b32 	%r146, %r132, %r131, %p29;
$L__BB0_10:
	mul.wide.s32 	%rd117, %r1, 4;
	mov.u64 	%rd118, c_secret1;
	add.s64 	%rd119, %rd118, %rd117;
	ld.const.u32 	%r133, [%rd119];
	setp.eq.s32 	%p30, %r146, %r133;
	selp.u32 	%r134, 1, 0, %p30;
	cvta.to.global.u64 	%rd120, %rd6;
	add.s64 	%rd121, %rd120, %rd117;
	st.global.u32 	[%rd121], %r134;
$L__BB0_11:
	ret;

}


// ===== COMPILED SASS (sm_100) =====

	.target	sm_100

	.elftype	@"ET_EXEC"


//--------------------- .note.nv.tkinfo           --------------------------
	.section	.note.nv.tkinfo,"",@"SHT_NOTE"
	.sectionflags	@"SHF_NOTE_NV_TKINFO"
	.tkinfo
        /*0018*/ 	.word	0x00000002
        /*0030*/ 	.string	""
        /*0030*/ 	.string	"ptxas"
        /*0030*/ 	.string	"Cuda compilation tools, release 13.0, V13.0.88"
        /*0030*/ 	.string	"Build cuda_13.0.r13.0/compiler.36424714_0"
        /*0030*/ 	.string	"-arch sm_100 -m 64 "



//--------------------- .note.nv.cuinfo           --------------------------
	.section	.note.nv.cuinfo,"",@"SHT_NOTE"
	.sectionflags	@"SHF_NOTE_NV_CUINFO"
        /*0018*/ 	.short	0x0002
        /*001a*/ 	.short	0x0064
        /*001c*/ 	.short	0x0082
	.zero		2


//--------------------- .nv.info                  --------------------------
	.section	.nv.info,"",@"SHT_CUDA_INFO"
	.align	4


	//----- nvinfo : EIATTR_REGCOUNT
	.align		4
        /*0000*/ 	.byte	0x04, 0x2f
        /*0002*/ 	.short	(.L_4 - .L_3)
	.align		4
.L_3:
        /*0004*/ 	.word	index@(_Z18verify_flag_kernelP4mintiPi)
        /*0008*/ 	.word	0x0000001e


	//----- nvinfo : EIATTR_FRAME_SIZE
	.align		4
.L_4:
        /*000c*/ 	.byte	0x04, 0x11
        /*000e*/ 	.short	(.L_6 - .L_5)
	.align		4
.L_5:
        /*0010*/ 	.word	index@(_Z18verify_flag_kernelP4mintiPi)
        /*0014*/ 	.word	0x00000000


	//----- nvinfo : EIATTR_MIN_STACK_SIZE
	.align		4
.L_6:
        /*0018*/ 	.byte	0x04, 0x12
        /*001a*/ 	.short	(.L_8 - .L_7)
	.align		4
.L_7:
        /*001c*/ 	.word	index@(_Z18verify_flag_kernelP4mintiPi)
        /*0020*/ 	.word	0x00000000
.L_8:


//--------------------- .nv.compat                --------------------------
	.section	.nv.compat,"",@"SHT_CUDA_COMPAT_INFO"
	.align	4
        /*0000*/ 	.byte	0x02, 0x09, 0x00, 0x00, 0x02, 0x02, 0x01, 0x00, 0x02, 0x05, 0x05, 0x00, 0x03, 0x07, 0x01, 0x01
        /*0010*/ 	.byte	0x02, 0x03, 0x00, 0x00, 0x02, 0x06, 0x01, 0x00, 0x04, 0x0b, 0x08, 0x00, 0x09, 0x00, 0x00, 0x00
        /*0020*/ 	.byte	0x00, 0x00, 0x00, 0x00


//--------------------- .nv.info._Z18verify_flag_kernelP4mintiPi --------------------------
	.section	.nv.info._Z18verify_flag_kernelP4mintiPi,"",@"SHT_CUDA_INFO"
	.sectionflags	@""
	.align	4


	//----- nvinfo : EIATTR_CUDA_API_VERSION
	.align		4
        /*0000*/ 	.byte	0x04, 0x37
        /*0002*/ 	.short	(.L_10 - .L_9)
.L_9:
        /*0004*/ 	.word	0x00000082


	//----- nvinfo : EIATTR_KPARAM_INFO
	.align		4
.L_10:
        /*0008*/ 	.byte	0x04, 0x17
        /*000a*/ 	.short	(.L_12 - .L_11)
.L_11:
        /*000c*/ 	.word	0x00000000
        /*0010*/ 	.short	0x0002
        /*0012*/ 	.short	0x0010
        /*0014*/ 	.byte	0x00, 0xf5, 0x21, 0x00


	//----- nvinfo : EIATTR_KPARAM_INFO
	.align		4
.L_12:
        /*0018*/ 	.byte	0x04, 0x17
        /*001a*/ 	.short	(.L_14 - .L_13)
.L_13:
        /*001c*/ 	.word	0x00000000
        /*0020*/ 	.short	0x0001
        /*0022*/ 	.short	0x0008
        /*0024*/ 	.byte	0x00, 0xf0, 0x11, 0x00


	//----- nvinfo : EIATTR_KPARAM_INFO
	.align		4
.L_14:
        /*0028*/ 	.byte	0x04, 0x17
        /*002a*/ 	.short	(.L_16 - .L_15)
.L_15:
        /*002c*/ 	.word	0x00000000
        /*0030*/ 	.short	0x0000
        /*0032*/ 	.short	0x0000
        /*0034*/ 	.byte	0x00, 0xf5, 0x21, 0x00


	//----- nvinfo : EIATTR_SPARSE_MMA_MASK
	.align		4
.L_16:
        /*0038*/ 	.byte	0x03, 0x50
        /*003a*/ 	.short	0x0000


	//----- nvinfo : EIATTR_MAXREG_COUNT
	.align		4
        /*003c*/ 	.byte	0x03, 0x1b
        /*003e*/ 	.short	0x00ff


	//----- nvinfo : EIATTR_MERCURY_ISA_VERSION
	.align		4
        /*0040*/ 	.byte	0x03, 0x5f
        /*0042*/ 	.short	0x0101


	//----- nvinfo : EIATTR_VRC_CTA_INIT_COUNT
	.align		4
        /*0044*/ 	.byte	0x02, 0x4a
	.zero		1
	.zero		1


	//----- nvinfo : EIATTR_EXIT_INSTR_OFFSETS
	.align		4
        /*0048*/ 	.byte	0x04, 0x1c
        /*004a*/ 	.short	(.L_18 - .L_17)


	//   ....[0]....
.L_17:
        /*004c*/ 	.word	0x00000070


	//   ....[1]....
        /*0050*/ 	.word	0x00001ba0


	//----- nvinfo : EIATTR_CBANK_PARAM_SIZE
	.align		4
.L_18:
        /*0054*/ 	.byte	0x03, 0x19
        /*0056*/ 	.short	0x0018


	//----- nvinfo : EIATTR_PARAM_CBANK
	.align		4
        /*0058*/ 	.byte	0x04, 0x0a
        /*005a*/ 	.short	(.L_20 - .L_19)
	.align		4
.L_19:
        /*005c*/ 	.word	index@(.nv.constant0._Z18verify_flag_kernelP4mintiPi)
        /*0060*/ 	.short	0x0380
        /*0062*/ 	.short	0x0018


	//----- nvinfo : EIATTR_SW_WAR
	.align		4
.L_20:
        /*0064*/ 	.byte	0x04, 0x36
        /*0066*/ 	.short	(.L_22 - .L_21)
.L_21:
        /*0068*/ 	.word	0x00000008
.L_22:


//--------------------- .nv.callgraph             --------------------------
	.section	.nv.callgraph,"",@"SHT_CUDA_CALLGRAPH"
	.align	4
	.sectionentsize	8
	.align		4
        /*0000*/ 	.word	0x00000000
	.align		4
        /*0004*/ 	.word	0xffffffff
	.align		4
        /*0008*/ 	.word	0x00000000
	.align		4
        /*000c*/ 	.word	0xfffffffe
	.align		4
        /*0010*/ 	.word	0x00000000
	.align		4
        /*0014*/ 	.word	0xfffffffd
	.align		4
        /*0018*/ 	.word	0x00000000
	.align		4
        /*001c*/ 	.word	0xfffffffc


//--------------------- .nv.constant3             --------------------------
	.section	.nv.constant3,"a",@progbits
	.align	4
.nv.constant3:
	.type		c_w,@object
	.size		c_w,(c_inv - c_w)
c_w:
	.zero		2048
	.type		c_inv,@object
	.size		c_inv,(c_secret1 - c_inv)
c_inv:
	.zero		2048
	.type		c_secret1,@object
	.size		c_secret1,(.L_2 - c_secret1)
c_secret1:
	.zero		72
.L_2:


//--------------------- .text._Z18verify_flag_kernelP4mintiPi --------------------------
	.section	.text._Z18verify_flag_kernelP4mintiPi,"ax",@progbits
	.align	128
        .global         _Z18verify_flag_kernelP4mintiPi
        .type           _Z18verify_flag_kernelP4mintiPi,@function
        .size           _Z18verify_flag_kernelP4mintiPi,(.L_x_5 - _Z18verify_flag_kernelP4mintiPi)
        .other          _Z18verify_flag_kernelP4mintiPi,@"STO_CUDA_ENTRY STV_DEFAULT"
_Z18verify_flag_kernelP4mintiPi:
.text._Z18verify_flag_kernelP4mintiPi:
[----:B------:R-:W-:Y:S01]  /*0000*/  LDC R1, c[0x0][0x37c] ;  /* 0x0000df00ff017b82 */ /* 0x000fe20000000800 */
[----:B------:R-:W0:Y:S07]  /*0010*/  S2R R3, SR_TID.X ;  /* 0x0000000000037919 */ /* 0x000e2e0000002100 */
[----:B------:R-:W0:Y:S08]  /*0020*/  S2UR UR4, SR_CTAID.X ;  /* 0x00000000000479c3 */ /* 0x000e300000002500 */
[----:B------:R-:W0:Y:S02]  /*0030*/  LDC R0, c[0x0][0x360] ;  /* 0x0000d800ff007b82 */ /* 0x000e240000000800 */
[----:B0-----:R-:W-:-:S04]  /*0040*/  IMAD R0, R0, UR4, R3 ;  /* 0x0000000400007c24 */ /* 0x001fc8000f8e0203 */
[----:B------:R-:W-:-:S05]  /*0050*/  VIADD R2, R0, 0x1 ;  /* 0x0000000100027836 */ /* 0x000fca0000000000 */
[----:B------:R-:W-:-:S13]  /*0060*/  ISETP.GT.AND P0, PT, R2, 0x12, PT ;  /* 0x000000120200780c */ /* 0x000fda0003f04270 */
[----:B------:R-:W-:Y:S05]  /*0070*/  @P0 EXIT ;  /* 0x000000000000094d */ /* 0x000fea0003800000 */
[----:B------:R-:W0:Y:S01]  /*0080*/  LDCU UR6, c[0x0][0x388] ;  /* 0x00007100ff0677ac */ /* 0x000e220008000800 */
[----:B------:R-:W-:Y:S01]  /*0090*/  IMAD.HI R3, R2, 0x1135c811, RZ ;  /* 0x1135c81102037827 */ /* 0x000fe200078e02ff */
[----:B------:R-:W1:Y:S03]  /*00a0*/  LDCU.64 UR10, c[0x0][0x358] ;  /* 0x00006b00ff0a77ac */ /* 0x000e660008000a00 */
[----:B------:R-:W-:Y:S01]  /*00b0*/  IMAD.MOV.U32 R6, RZ, RZ, RZ ;  /* 0x000000ffff067224 */ /* 0x000fe200078e00ff */
[----:B------:R-:W-:-:S04]  /*00c0*/  SHF.R.U32.HI R4, RZ, 0x1f, R3 ;  /* 0x0000001fff047819 */ /* 0x000fc80000011603 */
[----:B------:R-:W-:-:S05]  /*00d0*/  LEA.HI.SX32 R3, R3, R4, 0x6 ;  /* 0x0000000403037211 */ /* 0x000fca00078f32ff */
[----:B------:R-:W-:Y:S01]  /*00e0*/  IMAD R2, R3, -0x3b800001, R2 ;  /* 0xc47fffff03027824 */ /* 0x000fe200078e0202 */
[----:B0-----:R-:W-:-:S09]  /*00f0*/  UISETP.GE.AND UP0, UPT, UR6, 0x1, UPT ;  /* 0x000000010600788c */ /* 0x001fd2000bf06270 */
[----:B-1----:R-:W-:Y:S05]  /*0100*/  BRA.U !UP0, `(.L_x_0) ;  /* 0x0000001908887547 */ /* 0x002fea000b800000 */
[----:B------:R-:W-:Y:S01]  /*0110*/  ISETP.GE.AND P0, PT, R2, RZ, PT ;  /* 0x000000ff0200720c */ /* 0x000fe20003f06270 */
[----:B------:R-:W-:Y:S01]  /*0120*/  UISETP.GE.U32.AND UP1, UPT, UR6, 0x4, UPT ;  /* 0x000000040600788c */ /* 0x000fe2000bf26070 */
[----:B------:R-:W-:Y:S01]  /*0130*/  IMAD.MOV.U32 R19, RZ, RZ, 0x1 ;  /* 0x00000001ff137424 */ /* 0x000fe200078e00ff */
[----:B------:R-:W-:Y:S01]  /*0140*/  ULOP3.LUT UR7, UR6, 0x3, URZ, 0xc0, !UPT ;  /* 0x0000000306077892 */ /* 0x000fe2000f8ec0ff */
[----:B------:R-:W-:Y:S02]  /*0150*/  IMAD.MOV.U32 R3, RZ, RZ, RZ ;  /* 0x000000ffff037224 */ /* 0x000fe400078e00ff */
[----:B------:R-:W-:Y:S01]  /*0160*/  IMAD.MOV.U32 R6, RZ, RZ, RZ ;  /* 0x000000ffff067224 */ /* 0x000fe200078e00ff */
[----:B------:R-:W-:-:S06]  /*0170*/  UISETP.NE.AND UP0, UPT, UR7, URZ, UPT ;  /* 0x000000ff0700728c */ /* 0x000fcc000bf05270 */
[----:B------:R-:W-:Y:S01]  /*0180*/  @!P0 VIADD R2, R2, 0x3b800001 ;  /* 0x3b80000102028836 */ /* 0x000fe20000000000 */
[----:B------:R-:W-:Y:S06]  /*0190*/  BRA.U !UP1, `(.L_x_1) ;  /* 0x0000000d09f07547 */ /* 0x000fec000b800000 */
[----:B------:R-:W0:Y:S01]  /*01a0*/  LDCU.64 UR4, c[0x0][0x380] ;  /* 0x00007000ff0477ac */ /* 0x000e220008000a00 */
[----:B------:R-:W-:Y:S02]  /*01b0*/  IMAD.MOV.U32 R6, RZ, RZ, RZ ;  /* 0x000000ffff067224 */ /* 0x000fe400078e00ff */
[----:B------:R-:W-:Y:S01]  /*01c0*/  IMAD.MOV.U32 R19, RZ, RZ, 0x1 ;  /* 0x00000001ff137424 */ /* 0x000fe200078e00ff */
[----:B------:R-:W-:-:S04]  /*01d0*/  ULOP3.LUT UR8, UR6, 0x7ffffffc, URZ, 0xc0, !UPT ;  /* 0x7ffffffc06087892 */ /* 0x000fc8000f8ec0ff */
[----:B------:R-:W-:Y:S02]  /*01e0*/  UIADD3 UR9, UPT, UPT, -UR8, URZ, URZ ;  /* 0x000000ff08097290 */ /* 0x000fe4000fffe1ff */
[----:B------:R-:W-:Y:S01]  /*01f0*/  IMAD.U32 R3, RZ, RZ, UR8 ;  /* 0x00000008ff037e24 */ /* 0x000fe2000f8e00ff */
[----:B0-----:R-:W-:-:S04]  /*0200*/  UIADD3 UR4, UP1, UPT, UR4, 0x8, URZ ;  /* 0x0000000804047890 */ /* 0x001fc8000ff3e0ff */
[----:B------:R-:W-:Y:S02]  /*0210*/  UIADD3.X UR5, UPT, UPT, URZ, UR5, URZ, UP1, !UPT ;  /* 0x00000005ff057290 */ /* 0x000fe40008ffe4ff */
[----:B------:R-:W-:-:S04]  /*0220*/  IMAD.U32 R10, RZ, RZ, UR4 ;  /* 0x00000004ff0a7e24 */ /* 0x000fc8000f8e00ff */
[----:B------:R-:W-:-:S07]  /*0230*/  IMAD.U32 R11, RZ, RZ, UR5 ;  /* 0x00000005ff0b7e24 */ /* 0x000fce000f8e00ff */
.L_x_2:
[----:B------:R-:W2:Y:S04]  /*0240*/  LDG.E R18, desc[UR10][R10.64+-0x8] ;  /* 0xfffff80a0a127981 */ /* 0x000ea8000c1e1900 */
[----:B------:R-:W3:Y:S04]  /*0250*/  LDG.E R24, desc[UR10][R10.64+-0x4] ;  /* 0xfffffc0a0a187981 */ /* 0x000ee8000c1e1900 */
[----:B------:R-:W4:Y:S04]  /*0260*/  LDG.E R4, desc[UR10][R10.64] ;  /* 0x0000000a0a047981 */ /* 0x000f28000c1e1900 */
[----:B------:R-:W5:Y:S01]  /*0270*/  LDG.E R5, desc[UR10][R10.64+0x4] ;  /* 0x0000040a0a057981 */ /* 0x000f62000c1e1900 */
[----:B------:R-:W-:Y:S01]  /*0280*/  SHF.R.S32.HI R7, RZ, 0x1f, R19 ;  /* 0x0000001fff077819 */ /* 0x000fe20000011413 */
[----:B------:R-:W-:Y:S01]  /*0290*/  IMAD.WIDE.U32 R16, R19, R2, RZ ;  /* 0x0000000213107225 */ /* 0x000fe200078e00ff */
[----:B------:R-:W-:-:S03]  /*02a0*/  UIADD3 UR9, UPT, UPT, UR9, 0x4, URZ ;  /* 0x0000000409097890 */ /* 0x000fc6000fffe0ff */
[----:B------:R-:W-:Y:S01]  /*02b0*/  IMAD R7, R7, R2, RZ ;  /* 0x0000000207077224 */ /* 0x000fe200078e02ff */
[----:B------:R-:W-:Y:S01]  /*02c0*/  UISETP.NE.AND UP1, UPT, UR9, URZ, UPT ;  /* 0x000000ff0900728c */ /* 0x000fe2000bf25270 */
[----:B------:R-:W-:-:S04]  /*02d0*/  IMAD.WIDE.U32 R12, R16, 0x1d778331, RZ ;  /* 0x1d778331100c7825 */ /* 0x000fc800078e00ff */
[----:B------:R-:W-:-:S04]  /*02e0*/  IMAD.IADD R17, R17, 0x1, R7 ;  /* 0x0000000111117824 */ /* 0x000fc800078e0207 */
[C---:B------:R-:W-:Y:S01]  /*02f0*/  IMAD.WIDE.U32 R8, R17.reuse, 0x1d778331, RZ ;  /* 0x1d77833111087825 */ /* 0x040fe200078e00ff */
[----:B------:R-:W-:-:S03]  /*0300*/  ISETP.LT.AND P1, PT, R17, RZ, PT ;  /* 0x000000ff1100720c */ /* 0x000fc60003f21270 */
[----:B------:R-:W-:-:S04]  /*0310*/  IMAD.WIDE.U32 R8, P0, R16, 0x226b902, R8 ;  /* 0x0226b90210087825 */ /* 0x000fc80007800008 */
[----:B------:R-:W-:Y:S01]  /*0320*/  IMAD.X R15, RZ, RZ, RZ, P0 ;  /* 0x000000ffff0f7224 */ /* 0x000fe200000e06ff */
[----:B------:R-:W-:Y:S01]  /*0330*/  IADD3 RZ, P0, PT, R13, R8, RZ ;  /* 0x000000080dff7210 */ /* 0x000fe20007f1e0ff */
[----:B------:R-:W-:-:S04]  /*0340*/  IMAD.MOV.U32 R14, RZ, RZ, R9 ;  /* 0x000000ffff0e7224 */ /* 0x000fc800078e0009 */
[----:B------:R-:W-:-:S03]  /*0350*/  IMAD.WIDE.U32.X R14, R17, 0x226b902, R14, P0 ;  /* 0x0226b902110e7825 */ /* 0x000fc600000e040e */
[----:B------:R-:W-:-:S04]  /*0360*/  IADD3 R7, P0, PT, R14, -0x1d778331, RZ ;  /* 0xe2887ccf0e077810 */ /* 0x000fc80007f1e0ff */
[----:B------:R-:W-:Y:S02]  /*0370*/  IADD3.X R9, PT, PT, R15, -0x226b903, RZ, P0, !PT ;  /* 0xfdd946fd0f097810 */ /* 0x000fe400007fe4ff */
[----:B------:R-:W-:Y:S02]  /*0380*/  SEL R7, R7, R14, P1 ;  /* 0x0000000e07077207 */ /* 0x000fe40000800000 */
[----:B------:R-:W-:-:S04]  /*0390*/  SEL R8, R9, R15, P1 ;  /* 0x0000000f09087207 */ /* 0x000fc80000800000 */
[----:B------:R-:W-:-:S04]  /*03a0*/  SHF.R.S64 R7, R7, 0x17, R8 ;  /* 0x0000001707077819 */ /* 0x000fc80000001008 */
[----:B------:R-:W-:-:S04]  /*03b0*/  LEA.HI R7, P0, R8, R7, RZ, 0x1 ;  /* 0x0000000708077211 */ /* 0x000fc800078108ff */
[----:B------:R-:W-:Y:S01]  /*03c0*/  LEA.HI.X.SX32 R8, R8, RZ, 0x9, P0 ;  /* 0x000000ff08087211 */ /* 0x000fe200000f4eff */
[----:B------:R-:W-:-:S04]  /*03d0*/  IMAD.WIDE.U32 R16, R7, -0x3b800001, R16 ;  /* 0xc47fffff07107825 */ /* 0x000fc800078e0010 */
[----:B------:R-:W-:Y:S01]  /*03e0*/  IMAD R8, R8, -0x3b800001, RZ ;  /* 0xc47fffff08087824 */ /* 0x000fe200078e02ff */
[----:B------:R-:W-:-:S04]  /*03f0*/  IADD3 R25, P1, PT, R16, 0x3b800001, RZ ;  /* 0x3b80000110197810 */ /* 0x000fc80007f3e0ff */
[----:B------:R-:W-:-:S04]  /*0400*/  IADD3 R8, PT, PT, R17, -R7, R8 ;  /* 0x8000000711087210 */ /* 0x000fc80007ffe008 */
[----:B------:R-:W-:Y:S01]  /*0410*/  ISETP.GE.AND P0, PT, R8, RZ, PT ;  /* 0x000000ff0800720c */ /* 0x000fe20003f06270 */
[----:B------:R-:W-:-:S03]  /*0420*/  IMAD.X R7, RZ, RZ, R8, P1 ;  /* 0x000000ffff077224 */ /* 0x000fc600008e0608 */
[----:B------:R-:W-:Y:S02]  /*0430*/  SEL R25, R25, R16, !P0 ;  /* 0x0000001019197207 */ /* 0x000fe40004000000 */
[----:B------:R-:W-:-:S03]  /*0440*/  SEL R7, R7, R8, !P0 ;  /* 0x0000000807077207 */ /* 0x000fc60004000000 */
[----:B------:R-:W-:-:S04]  /*0450*/  IMAD.WIDE.U32 R20, R25, R2, RZ ;  /* 0x0000000219147225 */ /* 0x000fc800078e00ff */
[----:B------:R-:W-:Y:S02]  /*0460*/  IMAD R9, R7, R2, RZ ;  /* 0x0000000207097224 */ /* 0x000fe400078e02ff */
[----:B------:R-:W-:-:S04]  /*0470*/  IMAD.WIDE.U32 R12, R20, 0x1d778331, RZ ;  /* 0x1d778331140c7825 */ /* 0x000fc800078e00ff */
[----:B------:R-:W-:-:S04]  /*0480*/  IMAD.IADD R21, R21, 0x1, R9 ;  /* 0x0000000115157824 */ /* 0x000fc800078e0209 */
[C---:B------:R-:W-:Y:S01]  /*0490*/  IMAD.WIDE.U32 R14, R21.reuse, 0x1d778331, RZ ;  /* 0x1d778331150e7825 */ /* 0x040fe200078e00ff */
[----:B------:R-:W-:-:S03]  /*04a0*/  ISETP.LT.AND P2, PT, R21, RZ, PT ;  /* 0x000000ff1500720c */ /* 0x000fc60003f41270 */
[----:B------:R-:W-:-:S04]  /*04b0*/  IMAD.WIDE.U32 R14, P0, R20, 0x226b902, R14 ;  /* 0x0226b902140e7825 */ /* 0x000fc8000780000e */
[----:B------:R-:W-:Y:S01]  /*04c0*/  IMAD.MOV.U32 R8, RZ, RZ, R15 ;  /* 0x000000ffff087224 */ /* 0x000fe200078e000f */
[----:B------:R-:W-:Y:S02]  /*04d0*/  IADD3.X R9, PT, PT, RZ, RZ, RZ, P0, !PT ;  /* 0x000000ffff097210 */ /* 0x000fe400007fe4ff */
[----:B------:R-:W-:-:S05]  /*04e0*/  IADD3 RZ, P0, PT, R13, R14, RZ ;  /* 0x0000000e0dff7210 */ /* 0x000fca0007f1e0ff */
[----:B------:R-:W-:-:S03]  /*04f0*/  IMAD.WIDE.U32.X R8, R21, 0x226b902, R8, P0 ;  /* 0x0226b90215087825 */ /* 0x000fc600000e0408 */
[----:B------:R-:W-:-:S04]  /*0500*/  IADD3 R23, P1, PT, R8, -0x1d778331, RZ ;  /* 0xe2887ccf08177810 */ /* 0x000fc80007f3e0ff */
[----:B------:R-:W-:Y:S02]  /*0510*/  IADD3.X R27, PT, PT, R9, -0x226b903, RZ, P1, !PT ;  /* 0xfdd946fd091b7810 */ /* 0x000fe40000ffe4ff */
[----:B------:R-:W-:Y:S01]  /*0520*/  SEL R8, R23, R8, P2 ;  /* 0x0000000817087207 */ /* 0x000fe20001000000 */
[----:B--2---:R-:W-:-:S05]  /*0530*/  IMAD.WIDE R18, R18, R19, RZ ;  /* 0x0000001312127225 */ /* 0x004fca00078e02ff */
[C---:B------:R-:W-:Y:S01]  /*0540*/  ISETP.LT.AND P1, PT, R19.reuse, RZ, PT ;  /* 0x000000ff1300720c */ /* 0x040fe20003f21270 */
[----:B------:R-:W-:-:S04]  /*0550*/  IMAD.WIDE.U32 R12, R19, 0x1d778331, RZ ;  /* 0x1d778331130c7825 */ /* 0x000fc800078e00ff */
[----:B------:R-:W-:-:S04]  /*0560*/  IMAD.WIDE.U32 R14, R18, 0x1d778331, RZ ;  /* 0x1d778331120e7825 */ /* 0x000fc800078e00ff */
[----:B------:R-:W-:-:S04]  /*0570*/  IMAD.WIDE.U32 R12, P0, R18, 0x226b902, R12 ;  /* 0x0226b902120c7825 */ /* 0x000fc8000780000c */
[----:B------:R-:W-:Y:S01]  /*0580*/  IMAD.X R17, RZ, RZ, RZ, P0 ;  /* 0x000000ffff117224 */ /* 0x000fe200000e06ff */
[----:B------:R-:W-:Y:S01]  /*0590*/  IADD3 RZ, P0, PT, R15, R12, RZ ;  /* 0x0000000c0fff7210 */ /* 0x000fe20007f1e0ff */
[----:B------:R-:W-:Y:S01]  /*05a0*/  IMAD.MOV.U32 R16, RZ, RZ, R13 ;  /* 0x000000ffff107224 */ /* 0x000fe200078e000d */
[----:B------:R-:W-:Y:S01]  /*05b0*/  SEL R12, R27, R9, P2 ;  /* 0x000000091b0c7207 */ /* 0x000fe20001000000 */
[----:B---3--:R-:W-:Y:S02]  /*05c0*/  IMAD R14, R7, R24, RZ ;  /* 0x00000018070e7224 */ /* 0x008fe400078e02ff */
[----:B------:R-:W-:Y:S01]  /*05d0*/  IMAD.WIDE.U32.X R16, R19, 0x226b902, R16, P0 ;  /* 0x0226b90213107825 */ /* 0x000fe200000e0410 */
[----:B------:R-:W-:-:S04]  /*05e0*/  SHF.R.S64 R9, R8, 0x17, R12 ;  /* 0x0000001708097819 */ /* 0x000fc8000000100c */
[----:B------:R-:W-:Y:S02]  /*05f0*/  LEA.HI R9, P2, R12, R9, RZ, 0x1 ;  /* 0x000000090c097211 */ /* 0x000fe400078508ff */
[----:B------:R-:W-:Y:S02]  /*0600*/  IADD3 R13, P0, PT, R16, -0x1d778331, RZ ;  /* 0xe2887ccf100d7810 */ /* 0x000fe40007f1e0ff */
[----:B------:R-:W-:Y:S01]  /*0610*/  LEA.HI.X.SX32 R8, R12, RZ, 0x9, P2 ;  /* 0x000000ff0c087211 */ /* 0x000fe200010f4eff */
[----:B------:R-:W-:Y:S01]  /*0620*/  IMAD.WIDE.U32 R20, R9, -0x3b800001, R20 ;  /* 0xc47fffff09147825 */ /* 0x000fe200078e0014 */
[----:B------:R-:W-:Y:S02]  /*0630*/  IADD3.X R15, PT, PT, R17, -0x226b903, RZ, P0, !PT ;  /* 0xfdd946fd110f7810 */ /* 0x000fe400007fe4ff */
[----:B------:R-:W-:Y:S01]  /*0640*/  SEL R13, R13, R16, P1 ;  /* 0x000000100d0d7207 */ /* 0x000fe20000800000 */
[----:B------:R-:W-:Y:S01]  /*0650*/  IMAD R12, R8, -0x3b800001, RZ ;  /* 0xc47fffff080c7824 */ /* 0x000fe200078e02ff */
[----:B------:R-:W-:-:S02]  /*0660*/  SEL R16, R15, R17, P1 ;  /* 0x000000110f107207 */ /* 0x000fc40000800000 */
[----:B------:R-:W-:Y:S02]  /*0670*/  SHF.R.S32.HI R8, RZ, 0x1f, R24 ;  /* 0x0000001fff087819 */ /* 0x000fe40000011418 */
[----:B------:R-:W-:Y:S02]  /*0680*/  SHF.R.S64 R7, R13, 0x17, R16 ;  /* 0x000000170d077819 */ /* 0x000fe40000001010 */
[----:B------:R-:W-:Y:S01]  /*0690*/  IADD3 R12, PT, PT, R21, -R9, R12 ;  /* 0x80000009150c7210 */ /* 0x000fe20007ffe00c */
[----:B------:R-:W-:Y:S01]  /*06a0*/  IMAD R13, R8, R25, R14 ;  /* 0x00000019080d7224 */ /* 0x000fe200078e020e */
[----:B------:R-:W-:Y:S01]  /*06b0*/  IADD3 R23, P2, PT, R20, 0x3b800001, RZ ;  /* 0x3b80000114177810 */ /* 0x000fe20007f5e0ff */
[----:B------:R-:W-:Y:S01]  /*06c0*/  IMAD.WIDE.U32 R24, R25, R24, RZ ;  /* 0x0000001819187225 */ /* 0x000fe200078e00ff */
[----:B------:R-:W-:Y:S02]  /*06d0*/  LEA.HI R9, P1, R16, R7, RZ, 0x1 ;  /* 0x0000000710097211 */ /* 0x000fe400078308ff */
[----:B------:R-:W-:Y:S01]  /*06e0*/  ISETP.GE.AND P0, PT, R12, RZ, PT ;  /* 0x000000ff0c00720c */ /* 0x000fe20003f06270 */
[----:B------:R-:W-:Y:S01]  /*06f0*/  IMAD.X R21, RZ, RZ, R12, P2 ;  /* 0x000000ffff157224 */ /* 0x000fe200010e060c */
[----:B------:R-:W-:Y:S01]  /*0700*/  LEA.HI.X.SX32 R16, R16, RZ, 0x9, P1 ;  /* 0x000000ff10107211 */ /* 0x000fe200008f4eff */
[----:B------:R-:W-:Y:S01]  /*0710*/  IMAD.IADD R7, R25, 0x1, R13 ;  /* 0x0000000119077824 */ /* 0x000fe200078e020d */
[----:B------:R-:W-:Y:S01]  /*0720*/  SEL R23, R23, R20, !P0 ;  /* 0x0000001417177207 */ /* 0x000fe20004000000 */
[----:B------:R-:W-:Y:S01]  /*0730*/  IMAD.WIDE.U32 R18, R9, -0x3b800001, R18 ;  /* 0xc47fffff09127825 */ /* 0x000fe200078e0012 */
[----:B------:R-:W-:-:S03]  /*0740*/  SEL R21, R21, R12, !P0 ;  /* 0x0000000c15157207 */ /* 0x000fc60004000000 */
[----:B------:R-:W-:Y:S02]  /*0750*/  IMAD R12, R16, -0x3b800001, RZ ;  /* 0xc47fffff100c7824 */ /* 0x000fe400078e02ff */
[----:B------:R-:W-:-:S03]  /*0760*/  IMAD.WIDE.U32 R16, R7, 0x1d778331, RZ ;  /* 0x1d77833107107825 */ /* 0x000fc600078e00ff */
[----:B------:R-:W-:Y:S01]  /*0770*/  IADD3 R12, PT, PT, R19, -R9, R12 ;  /* 0x80000009130c7210 */ /* 0x000fe20007ffe00c */
[-C--:B------:R-:W-:Y:S02]  /*0780*/  IMAD R13, R21, R2.reuse, RZ ;  /* 0x00000002150d7224 */ /* 0x080fe400078e02ff */
[----:B------:R-:W-:Y:S01]  /*0790*/  IMAD.WIDE.U32 R14, R23, R2, RZ ;  /* 0x00000002170e7225 */ /* 0x000fe200078e00ff */
[----:B------:R-:W-:-:S03]  /*07a0*/  ISETP.GE.AND P1, PT, R12, RZ, PT ;  /* 0x000000ff0c00720c */ /* 0x000fc60003f26270 */
[----:B------:R-:W-:Y:S02]  /*07b0*/  IMAD.IADD R15, R15, 0x1, R13 ;  /* 0x000000010f0f7824 */ /* 0x000fe400078e020d */
[----:B------:R-:W-:-:S04]  /*07c0*/  IMAD.WIDE.U32 R8, R24, 0x1d778331, RZ ;  /* 0x1d77833118087825 */ /* 0x000fc800078e00ff */
[----:B------:R-:W-:-:S04]  /*07d0*/  IMAD.WIDE.U32 R16, P2, R24, 0x226b902, R16 ;  /* 0x0226b90218107825 */ /* 0x000fc80007840010 */
[----:B------:R-:W-:Y:S01]  /*07e0*/  VIADD R25, R18, 0x3b800001 ;  /* 0x3b80000112197836 */ /* 0x000fe20000000000 */
[----:B------:R-:W-:Y:S01]  /*07f0*/  IADD3 RZ, P0, PT, R9, R16, RZ ;  /* 0x0000001009ff7210 */ /* 0x000fe20007f1e0ff */
[----:B------:R-:W-:-:S03]  /*0800*/  IMAD.WIDE.U32 R12, R15, 0x1d778331, RZ ;  /* 0x1d7783310f0c7825 */ /* 0x000fc600078e00ff */
[----:B------:R-:W-:Y:S01]  /*0810*/  SEL R25, R25, R18, !P1 ;  /* 0x0000001219197207 */ /* 0x000fe20004800000 */
[----:B------:R-:W-:Y:S01]  /*0820*/  IMAD.X R19, RZ, RZ, RZ, P2 ;  /* 0x000000ffff137224 */ /* 0x000fe200010e06ff */
[----:B------:R-:W-:Y:S01]  /*0830*/  ISETP.LT.AND P1, PT, R7, RZ, PT ;  /* 0x000000ff0700720c */ /* 0x000fe20003f21270 */
[----:B------:R-:W-:Y:S02]  /*0840*/  IMAD.MOV.U32 R18, RZ, RZ, R17 ;  /* 0x000000ffff127224 */ /* 0x000fe400078e0011 */
[----:B------:R-:W-:-:S04]  /*0850*/  IMAD.WIDE.U32 R12, P2, R14, 0x226b902, R12 ;  /* 0x0226b9020e0c7825 */ /* 0x000fc8000784000c */
[----:B------:R-:W-:Y:S01]  /*0860*/  IMAD.WIDE.U32 R8, R14, 0x1d778331, RZ ;  /* 0x1d7783310e087825 */ /* 0x000fe200078e00ff */
[----:B----4-:R-:W-:-:S03]  /*0870*/  SHF.R.S32.HI R8, RZ, 0x1f, R4 ;  /* 0x0000001fff087819 */ /* 0x010fc60000011404 */
[----:B------:R-:W-:-:S04]  /*0880*/  IMAD.WIDE.U32.X R18, R7, 0x226b902, R18, P0 ;  /* 0x0226b90207127825 */ /* 0x000fc800000e0412 */
[----:B------:R-:W-:Y:S01]  /*0890*/  IMAD.X R17, RZ, RZ, RZ, P2 ;  /* 0x000000ffff117224 */ /* 0x000fe200010e06ff */
[----:B------:R-:W-:Y:S01]  /*08a0*/  IADD3 RZ, P2, PT, R9, R12, RZ ;  /* 0x0000000c09ff7210 */ /* 0x000fe20007f5e0ff */
[----:B------:R-:W-:Y:S01]  /*08b0*/  IMAD.MOV.U32 R16, RZ, RZ, R13 ;  /* 0x000000ffff107224 */ /* 0x000fe200078e000d */
[----:B------:R-:W-:Y:S01]  /*08c0*/  IADD3 R9, P0, PT, R18, -0x1d778331, RZ ;  /* 0xe2887ccf12097810 */ /* 0x000fe20007f1e0ff */
[----:B------:R-:W-:Y:S02]  /*08d0*/  IMAD.IADD R25, R25, 0x1, R6 ;  /* 0x0000000119197824 */ /* 0x000fe400078e0206 */
[----:B------:R-:W-:Y:S01]  /*08e0*/  IMAD.WIDE.U32.X R16, R15, 0x226b902, R16, P2 ;  /* 0x0226b9020f107825 */ /* 0x000fe200010e0410 */
[----:B------:R-:W-:Y:S02]  /*08f0*/  IADD3.X R13, PT, PT, R19, -0x226b903, RZ, P0, !PT ;  /* 0xfdd946fd130d7810 */ /* 0x000fe400007fe4ff */
[----:B------:R-:W-:Y:S01]  /*0900*/  SEL R9, R9, R18, P1 ;  /* 0x0000001209097207 */ /* 0x000fe20000800000 */
[----:B------:R-:W-:Y:S01]  /*0910*/  IMAD R21, R21, R4, RZ ;  /* 0x0000000415157224 */ /* 0x000fe200078e02ff */
[----:B------:R-:W-:Y:S01]  /*0920*/  SEL R18, R13, R19, P1 ;  /* 0x000000130d127207 */ /* 0x000fe20000800000 */
[----:B------:R-:W-:Y:S01]  /*0930*/  IMAD.HI R6, R25, 0x1135c811, RZ ;  /* 0x1135c81119067827 */ /* 0x000fe200078e02ff */
[----:B------:R-:W-:-:S02]  /*0940*/  IADD3 R13, P0, PT, R16, -0x1d778331, RZ ;  /* 0xe2887ccf100d7810 */ /* 0x000fc40007f1e0ff */
[----:B------:R-:W-:Y:S01]  /*0950*/  SHF.R.S64 R27, R9, 0x17, R18 ;  /* 0x00000017091b7819 */ /* 0x000fe20000001012 */
[----:B------:R-:W-:Y:S01]  /*0960*/  IMAD R21, R8, R23, R21 ;  /* 0x0000001708157224 */ /* 0x000fe200078e0215 */
[----:B------:R-:W-:Y:S01]  /*0970*/  SHF.R.U32.HI R19, RZ, 0x1f, R6 ;  /* 0x0000001fff137819 */ /* 0x000fe20000011606 */
[----:B------:R-:W-:Y:S01]  /*0980*/  IMAD.WIDE.U32 R8, R23, R4, RZ ;  /* 0x0000000417087225 */ /* 0x000fe200078e00ff */
[----:B------:R-:W-:Y:S02]  /*0990*/  ISETP.LT.AND P1, PT, R15, RZ, PT ;  /* 0x000000ff0f00720c */ /* 0x000fe40003f21270 */
[----:B------:R-:W-:Y:S02]  /*09a0*/  IADD3.X R23, PT, PT, R17, -0x226b903, RZ, P0, !PT ;  /* 0xfdd946fd11177810 */ /* 0x000fe400007fe4ff */
[----:B------:R-:W-:Y:S02]  /*09b0*/  LEA.HI.SX32 R6, R6, R19, 0x6 ;  /* 0x0000001306067211 */ /* 0x000fe400078f32ff */
[----:B------:R-:W-:-:S02]  /*09c0*/  IADD3 R9, PT, PT, R9, R21, RZ ;  /* 0x0000001509097210 */ /* 0x000fc40007ffe0ff */
[----:B------:R-:W-:Y:S01]  /*09d0*/  SEL R21, R13, R16, P1 ;  /* 0x000000100d157207 */ /* 0x000fe20000800000 */
[----:B------:R-:W-:Y:S01]  /*09e0*/  IMAD R25, R6, -0x3b800001, R25 ;  /* 0xc47fffff06197824 */ /* 0x000fe200078e0219 */
[----:B------:R-:W-:Y:S01]  /*09f0*/  SEL R4, R23, R17, P1 ;  /* 0x0000001117047207 */ /* 0x000fe20000800000 */
[----:B------:R-:W-:Y:S01]  /*0a00*/  IMAD.WIDE.U32 R12, R9, 0x1d778331, RZ ;  /* 0x1d778331090c7825 */ /* 0x000fe200078e00ff */
[C---:B------:R-:W-:Y:S02]  /*0a10*/  LEA.HI R19, P0, R18.reuse, R27, RZ, 0x1 ;  /* 0x0000001b12137211 */ /* 0x040fe400078108ff */
[----:B------:R-:W-:Y:S01]  /*0a20*/  SHF.R.S64 R21, R21, 0x17, R4 ;  /* 0x0000001715157819 */ /* 0x000fe20000001004 */
[----:B------:R-:W-:Y:S01]  /*0a30*/  IMAD.MOV.U32 R6, RZ, RZ, R24 ;  /* 0x000000ffff067224 */ /* 0x000fe200078e0018 */
[----:B------:R-:W-:Y:S01]  /*0a40*/  LEA.HI.X.SX32 R18, R18, RZ, 0x9, P0 ;  /* 0x000000ff12127211 */ /* 0x000fe200000f4eff */
[----:B------:R-:W-:Y:S01]  /*0a50*/  IMAD.WIDE.U32 R12, P2, R8, 0x226b902, R12 ;  /* 0x0226b902080c7825 */ /* 0x000fe2000784000c */
[----:B------:R-:W-:-:S02]  /*0a60*/  LEA.HI R21, P0, R4, R21, RZ, 0x1 ;  /* 0x0000001504157211 */ /* 0x000fc400078108ff */
[----:B------:R-:W-:Y:S01]  /*0a70*/  ISETP.GE.AND P1, PT, R25, RZ, PT ;  /* 0x000000ff1900720c */ /* 0x000fe20003f26270 */
[----:B------:R-:W-:Y:S01]  /*0a80*/  IMAD.WIDE.U32 R16, R19, -0x3b800001, R6 ;  /* 0xc47fffff13107825 */ /* 0x000fe200078e0006 */
[----:B------:R-:W-:-:S03]  /*0a90*/  LEA.HI.X.SX32 R4, R4, RZ, 0x9, P0 ;  /* 0x000000ff04047211 */ /* 0x000fc600000f4eff */
[----:B------:R-:W-:-:S04]  /*0aa0*/  IMAD.WIDE.U32 R6, R8, 0x1d778331, RZ ;  /* 0x1d77833108067825 */ /* 0x000fc800078e00ff */
[----:B------:R-:W-:Y:S01]  /*0ab0*/  IMAD R18, R18, -0x3b800001, RZ ;  /* 0xc47fffff12127824 */ /* 0x000fe200078e02ff */
[----:B------:R-:W-:Y:S01]  /*0ac0*/  IADD3 RZ, P0, PT, R7, R12, RZ ;  /* 0x0000000c07ff7210 */ /* 0x000fe20007f1e0ff */
[----:B------:R-:W-:Y:S02]  /*0ad0*/  IMAD.X R7, RZ, RZ, RZ, P2 ;  /* 0x000000ffff077224 */ /* 0x000fe400010e06ff */
[----:B------:R-:W-:Y:S01]  /*0ae0*/  IMAD.MOV.U32 R6, RZ, RZ, R13 ;  /* 0x000000ffff067224 */ /* 0x000fe200078e000d */
[----:B------:R-:W-:Y:S01]  /*0af0*/  IADD3 R19, PT, PT, R17, -R19, R18 ;  /* 0x8000001311137210 */ /* 0x000fe20007ffe012 */
[----:B------:R-:W-:-:S03]  /*0b00*/  IMAD.WIDE.U32 R14, R21, -0x3b800001, R14 ;  /* 0xc47fffff150e7825 */ /* 0x000fc600078e000e */
[----:B------:R-:W-:Y:S01]  /*0b10*/  ISETP.GE.AND P2, PT, R19, RZ, PT ;  /* 0x000000ff1300720c */ /* 0x000fe20003f46270 */
[----:B------:R-:W-:Y:S02]  /*0b20*/  IMAD R4, R4, -0x3b800001, RZ ;  /* 0xc47fffff04047824 */ /* 0x000fe400078e02ff */
[----:B------:R-:W-:Y:S02]  /*0b30*/  VIADD R17, R16, 0x3b800001 ;  /* 0x3b80000110117836 */ /* 0x000fe40000000000 */
[----:B------:R-:W-:Y:S01]  /*0b40*/  IMAD.WIDE.U32.X R12, R9, 0x226b902, R6, P0 ;  /* 0x0226b902090c7825 */ /* 0x000fe200000e0406 */
[----:B------:R-:W-:Y:S02]  /*0b50*/  IADD3 R21, PT, PT, R15, -R21, R4 ;  /* 0x800000150f157210 */ /* 0x000fe40007ffe004 */
[----:B------:R-:W-:Y:S01]  /*0b60*/  IADD3 R7, P0, PT, R14, 0x3b800001, RZ ;  /* 0x3b8000010e077810 */ /* 0x000fe20007f1e0ff */
[----:B------:R-:W-:Y:S01]  /*0b70*/  @!P1 VIADD R25, R25, 0x3b800001 ;  /* 0x3b80000119199836 */ /* 0x000fe20000000000 */
[----:B------:R-:W-:-:S02]  /*0b80*/  SEL R16, R17, R16, !P2 ;  /* 0x0000001011107207 */ /* 0x000fc40005000000 */
[----:B------:R-:W-:Y:S01]  /*0b90*/  IADD3 R15, P2, PT, R12, -0x1d778331, RZ ;  /* 0xe2887ccf0c0f7810 */ /* 0x000fe20007f5e0ff */
[----:B------:R-:W-:Y:S01]  /*0ba0*/  IMAD.X R6, RZ, RZ, R21, P0 ;  /* 0x000000ffff067224 */ /* 0x000fe200000e0615 */
[----:B------:R-:W-:Y:S01]  /*0bb0*/  ISETP.LT.AND P0, PT, R9, RZ, PT ;  /* 0x000000ff0900720c */ /* 0x000fe20003f01270 */
[----:B------:R-:W-:Y:S01]  /*0bc0*/  IMAD.IADD R25, R25, 0x1, R16 ;  /* 0x0000000119197824 */ /* 0x000fe200078e0210 */
[----:B------:R-:W-:Y:S02]  /*0bd0*/  IADD3.X R17, PT, PT, R13, -0x226b903, RZ, P2, !PT ;  /* 0xfdd946fd0d117810 */ /* 0x000fe400017fe4ff */
[----:B------:R-:W-:Y:S02]  /*0be0*/  ISETP.GE.AND P1, PT, R21, RZ, PT ;  /* 0x000000ff1500720c */ /* 0x000fe40003f26270 */
[----:B------:R-:W-:Y:S01]  /*0bf0*/  SEL R15, R15, R12, P0 ;  /* 0x0000000c0f0f7207 */ /* 0x000fe20000000000 */
[----:B------:R-:W-:Y:S01]  /*0c00*/  IMAD.HI R12, R25, 0x1135c811, RZ ;  /* 0x1135c811190c7827 */ /* 0x000fe200078e02ff */
[----:B------:R-:W-:-:S02]  /*0c10*/  SEL R16, R17, R13, P0 ;  /* 0x0000000d11107207 */ /* 0x000fc40000000000 */
[----:B------:R-:W-:Y:S02]  /*0c20*/  SEL R6, R6, R21, !P1 ;  /* 0x0000001506067207 */ /* 0x000fe40004800000 */
[----:B------:R-:W-:Y:S02]  /*0c30*/  SHF.R.S64 R13, R15, 0x17, R16 ;  /* 0x000000170f0d7819 */ /* 0x000fe40000001010 */
[----:B------:R-:W-:Y:S01]  /*0c40*/  SEL R7, R7, R14, !P1 ;  /* 0x0000000e07077207 */ /* 0x000fe20004800000 */
[----:B-----5:R-:W-:Y:S01]  /*0c50*/  IMAD R14, R6, R5, RZ ;  /* 0x00000005060e7224 */ /* 0x020fe200078e02ff */
[----:B------:R-:W-:Y:S02]  /*0c60*/  SHF.R.S32.HI R4, RZ, 0x1f, R5 ;  /* 0x0000001fff047819 */ /* 0x000fe40000011405 */
[----:B------:R-:W-:Y:S02]  /*0c70*/  LEA.HI R13, P0, R16, R13, RZ, 0x1 ;  /* 0x0000000d100d7211 */ /* 0x000fe400078108ff */
[----:B------:R-:W-:Y:S01]  /*0c80*/  SHF.R.U32.HI R15, RZ, 0x1f, R12 ;  /* 0x0000001fff0f7819 */ /* 0x000fe2000001160c */
[----:B------:R-:W-:Y:S01]  /*0c90*/  IMAD R17, R4, R7, R14 ;  /* 0x0000000704117224 */ /* 0x000fe200078e020e */
[----:B------:R-:W-:Y:S01]  /*0ca0*/  LEA.HI.X.SX32 R14, R16, RZ, 0x9, P0 ;  /* 0x000000ff100e7211 */ /* 0x000fe200000f4eff */
[----:B------:R-:W-:Y:S01]  /*0cb0*/  IMAD.WIDE.U32 R4, R7, R5, RZ ;  /* 0x0000000507047225 */ /* 0x000fe200078e00ff */
[----:B------:R-:W-:-:S03]  /*0cc0*/  LEA.HI.SX32 R12, R12, R15, 0x6 ;  /* 0x0000000f0c0c7211 */ /* 0x000fc600078f32ff */
[----:B------:R-:W-:Y:S02]  /*0cd0*/  IMAD.IADD R5, R5, 0x1, R17 ;  /* 0x0000000105057824 */ /* 0x000fe400078e0211 */
[----:B------:R-:W-:-:S04]  /*0ce0*/  IMAD.WIDE.U32 R8, R13, -0x3b800001, R8 ;  /* 0xc47fffff0d087825 */ /* 0x000fc800078e0008 */
[----:B------:R-:W-:Y:S02]  /*0cf0*/  IMAD R16, R14, -0x3b800001, RZ ;  /* 0xc47fffff0e107824 */ /* 0x000fe400078e02ff */
[----:B------:R-:W-:Y:S02]  /*0d00*/  IMAD R12, R12, -0x3b800001, R25 ;  /* 0xc47fffff0c0c7824 */ /* 0x000fe400078e0219 */
[----:B------:R-:W-:Y:S01]  /*0d10*/  IMAD.WIDE.U32 R14, R5, 0x1d778331, RZ ;  /* 0x1d778331050e7825 */ /* 0x000fe200078e00ff */
[----:B------:R-:W-:Y:S02]  /*0d20*/  IADD3 R13, PT, PT, R9, -R13, R16 ;  /* 0x8000000d090d7210 */ /* 0x000fe40007ffe010 */
[----:B------:R-:W-:Y:S01]  /*0d30*/  ISETP.GE.AND P0, PT, R12, RZ, PT ;  /* 0x000000ff0c00720c */ /* 0x000fe20003f06270 */
[----:B------:R-:W-:Y:S01]  /*0d40*/  IMAD.WIDE.U32 R16, R4, 0x1d778331, RZ ;  /* 0x1d77833104107825 */ /* 0x000fe200078e00ff */
[----:B------:R-:W-:-:S03]  /*0d50*/  ISETP.GE.AND P1, PT, R13, RZ, PT ;  /* 0x000000ff0d00720c */ /* 0x000fc60003f26270 */
[----:B------:R-:W-:-:S04]  /*0d60*/  IMAD.WIDE.U32 R14, P2, R4, 0x226b902, R14 ;  /* 0x0226b902040e7825 */ /* 0x000fc8000784000e */
[----:B------:R-:W-:Y:S02]  /*0d70*/  VIADD R13, R8, 0x3b800001 ;  /* 0x3b800001080d7836 */ /* 0x000fe40000000000 */
[----:B------:R-:W-:Y:S01]  /*0d80*/  IMAD.X R9, RZ, RZ, RZ, P2 ;  /* 0x000000ffff097224 */ /* 0x000fe200010e06ff */
[----:B------:R-:W-:Y:S01]  /*0d90*/  IADD3 RZ, P2, PT, R17, R14, RZ ;  /* 0x0000000e11ff7210 */ /* 0x000fe20007f5e0ff */
[----:B------:R-:W-:Y:S01]  /*0da0*/  @!P0 VIADD R12, R12, 0x3b800001 ;  /* 0x3b8000010c0c8836 */ /* 0x000fe20000000000 */
[----:B------:R-:W-:Y:S01]  /*0db0*/  SEL R13, R13, R8, !P1 ;  /* 0x000000080d0d7207 */ /* 0x000fe20004800000 */
[----:B------:R-:W-:Y:S01]  /*0dc0*/  IMAD.MOV.U32 R8, RZ, RZ, R15 ;  /* 0x000000ffff087224 */ /* 0x000fe200078e000f */
[C---:B------:R-:W-:Y:S01]  /*0dd0*/  ISETP.LT.AND P1, PT, R5.reuse, RZ, PT ;  /* 0x000000ff0500720c */ /* 0x040fe20003f21270 */
[----:B------:R-:W-:Y:S01]  /*0de0*/  IMAD R15, R6, R2, RZ ;  /* 0x00000002060f7224 */ /* 0x000fe200078e02ff */
[----:B------:R-:W-:Y:S01]  /*0df0*/  IADD3 R14, PT, PT, R12, R13, RZ ;  /* 0x0000000d0c0e7210 */ /* 0x000fe20007ffe0ff */
[----:B------:R-:W-:-:S04]  /*0e00*/  IMAD.WIDE.U32.X R8, R5, 0x226b902, R8, P2 ;  /* 0x0226b90205087825 */ /* 0x000fc800010e0408 */
[----:B------:R-:W-:Y:S01]  /*0e10*/  IMAD.HI R12, R14, 0x1135c811, RZ ;  /* 0x1135c8110e0c7827 */ /* 0x000fe200078e02ff */
[----:B------:R-:W-:-:S03]  /*0e20*/  IADD3 R17, P0, PT, R8, -0x1d778331, RZ ;  /* 0xe2887ccf08117810 */ /* 0x000fc60007f1e0ff */
[----:B------:R-:W-:Y:S01]  /*0e30*/  IMAD.WIDE.U32 R6, R7, R2, RZ ;  /* 0x0000000207067225 */ /* 0x000fe200078e00ff */
[----:B------:R-:W-:Y:S02]  /*0e40*/  IADD3.X R13, PT, PT, R9, -0x226b903, RZ, P0, !PT ;  /* 0xfdd946fd090d7810 */ /* 0x000fe400007fe4ff */
[----:B------:R-:W-:Y:S02]  /*0e50*/  SEL R17, R17, R8, P1 ;  /* 0x0000000811117207 */ /* 0x000fe40000800000 */
[----:B------:R-:W-:Y:S01]  /*0e60*/  SEL R8, R13, R9, P1 ;  /* 0x000000090d087207 */ /* 0x000fe20000800000 */
[----:B------:R-:W-:Y:S01]  /*0e70*/  IMAD.IADD R9, R7, 0x1, R15 ;  /* 0x0000000107097824 */ /* 0x000fe200078e020f */
[----:B------:R-:W-:Y:S02]  /*0e80*/  SHF.R.U32.HI R13, RZ, 0x1f, R12 ;  /* 0x0000001fff0d7819 */ /* 0x000fe4000001160c */
[----:B------:R-:W-:Y:S02]  /*0e90*/  SHF.R.S64 R17, R17, 0x17, R8 ;  /* 0x0000001711117819 */ /* 0x000fe40000001008 */
[----:B------:R-:W-:Y:S01]  /*0ea0*/  LEA.HI.SX32 R7, R12, R13, 0x6 ;  /* 0x0000000d0c077211 */ /* 0x000fe200078f32ff */
[----:B------:R-:W-:Y:S01]  /*0eb0*/  IMAD.WIDE.U32 R12, R9, 0x1d778331, RZ ;  /* 0x1d778331090c7825 */ /* 0x000fe200078e00ff */
[----:B------:R-:W-:-:S03]  /*0ec0*/  LEA.HI R17, P0, R8, R17, RZ, 0x1 ;  /* 0x0000001108117211 */ /* 0x000fc600078108ff */
[----:B------:R-:W-:Y:S01]  /*0ed0*/  IMAD R7, R7, -0x3b800001, R14 ;  /* 0xc47fffff07077824 */ /* 0x000fe200078e020e */
[----:B------:R-:W-:Y:S01]  /*0ee0*/  LEA.HI.X.SX32 R8, R8, RZ, 0x9, P0 ;  /* 0x000000ff08087211 */ /* 0x000fe200000f4eff */
[----:B------:R-:W-:-:S03]  /*0ef0*/  IMAD.WIDE.U32 R12, P1, R6, 0x226b902, R12 ;  /* 0x0226b902060c7825 */ /* 0x000fc6000782000c */
[----:B------:R-:W-:Y:S01]  /*0f00*/  ISETP.GE.AND P0, PT, R7, RZ, PT ;  /* 0x000000ff0700720c */ /* 0x000fe20003f06270 */
[----:B------:R-:W-:-:S04]  /*0f10*/  IMAD.WIDE.U32 R14, R6, 0x1d778331, RZ ;  /* 0x1d778331060e7825 */ /* 0x000fc800078e00ff */
[----:B------:R-:W-:-:S04]  /*0f20*/  IMAD.WIDE.U32 R4, R17, -0x3b800001, R4 ;  /* 0xc47fffff11047825 */ /* 0x000fc800078e0004 */
[----:B------:R-:W-:Y:S02]  /*0f30*/  IMAD R8, R8, -0x3b800001, RZ ;  /* 0xc47fffff08087824 */ /* 0x000fe400078e02ff */
[----:B------:R-:W-:Y:S01]  /*0f40*/  IMAD.X R19, RZ, RZ, RZ, P1 ;  /* 0x000000ffff137224 */ /* 0x000fe200008e06ff */
[----:B------:R-:W-:Y:S01]  /*0f50*/  IADD3 RZ, P1, PT, R15, R12, RZ ;  /* 0x0000000c0fff7210 */ /* 0x000fe20007f3e0ff */
[----:B------:R-:W-:Y:S01]  /*0f60*/  IMAD.MOV.U32 R18, RZ, RZ, R13 ;  /* 0x000000ffff127224 */ /* 0x000fe200078e000d */
[----:B------:R-:W-:Y:S01]  /*0f70*/  IADD3 R17, PT, PT, R5, -R17, R8 ;  /* 0x8000001105117210 */ /* 0x000fe20007ffe008 */
[----:B------:R-:W-:Y:S02]  /*0f80*/  VIADD R5, R4, 0x3b800001 ;  /* 0x3b80000104057836 */ /* 0x000fe40000000000 */
[----:B------:R-:W-:Y:S01]  /*0f90*/  IMAD.WIDE.U32.X R12, R9, 0x226b902, R18, P1 ;  /* 0x0226b902090c7825 */ /* 0x000fe200008e0412 */
[----:B------:R-:W-:-:S03]  /*0fa0*/  ISETP.GE.AND P2, PT, R17, RZ, PT ;  /* 0x000000ff1100720c */ /* 0x000fc60003f46270 */
[----:B------:R-:W-:Y:S01]  /*0fb0*/  @!P0 VIADD R7, R7, 0x3b800001 ;  /* 0x3b80000107078836 */ /* 0x000fe20000000000 */
[----:B------:R-:W-:Y:S02]  /*0fc0*/  IADD3 R15, P1, PT, R12, -0x1d778331, RZ ;  /* 0xe2887ccf0c0f7810 */ /* 0x000fe40007f3e0ff */
[----:B------:R-:W-:Y:S02]  /*0fd0*/  SEL R4, R5, R4, !P2 ;  /* 0x0000000405047207 */ /* 0x000fe40005000000 */
[----:B------:R-:W-:Y:S02]  /*0fe0*/  ISETP.LT.AND P0, PT, R9, RZ, PT ;  /* 0x000000ff0900720c */ /* 0x000fe40003f01270 */
[----:B------:R-:W-:Y:S01]  /*0ff0*/  IADD3.X R5, PT, PT, R13, -0x226b903, RZ, P1, !PT ;  /* 0xfdd946fd0d057810 */ /* 0x000fe20000ffe4ff */
[----:B------:R-:W-:Y:S01]  /*1000*/  IMAD.IADD R4, R7, 0x1, R4 ;  /* 0x0000000107047824 */ /* 0x000fe200078e0204 */
[----:B------:R-:W-:Y:S02]  /*1010*/  SEL R7, R15, R12, P0 ;  /* 0x0000000c0f077207 */ /* 0x000fe40000000000 */
[----:B------:R-:W-:Y:S01]  /*1020*/  SEL R12, R5, R13, P0 ;  /* 0x0000000d050c7207 */ /* 0x000fe20000000000 */
[----:B------:R-:W-:Y:S01]  /*1030*/  IMAD.HI R5, R4, 0x1135c811, RZ ;  /* 0x1135c81104057827 */ /* 0x000fe200078e02ff */
[----:B------:R-:W-:-:S02]  /*1040*/  IADD3 R10, P2, PT, R10, 0x10, RZ ;  /* 0x000000100a0a7810 */ /* 0x000fc40007f5e0ff */
[----:B------:R-:W-:Y:S02]  /*1050*/  SHF.R.S64 R7, R7, 0x17, R12 ;  /* 0x0000001707077819 */ /* 0x000fe4000000100c */
[----:B------:R-:W-:Y:S01]  /*1060*/  SHF.R.U32.HI R8, RZ, 0x1f, R5 ;  /* 0x0000001fff087819 */ /* 0x000fe20000011605 */
[----:B------:R-:W-:Y:S01]  /*1070*/  IMAD.X R11, RZ, RZ, R11, P2 ;  /* 0x000000ffff0b7224 */ /* 0x000fe200010e060b */
[C---:B------:R-:W-:Y:S02]  /*1080*/  LEA.HI R7, P0, R12.reuse, R7, RZ, 0x1 ;  /* 0x000000070c077211 */ /* 0x040fe400078108ff */
[----:B------:R-:W-:Y:S01]  /*1090*/  LEA.HI.SX32 R5, R5, R8, 0x6 ;  /* 0x0000000805057211 */ /* 0x000fe200078f32ff */
[----:B------:R-:W-:Y:S01]  /*10a0*/  IMAD.MOV.U32 R8, RZ, RZ, R6 ;  /* 0x000000ffff087224 */ /* 0x000fe200078e0006 */
[----:B------:R-:W-:-:S03]  /*10b0*/  LEA.HI.X.SX32 R12, R12, RZ, 0x9, P0 ;  /* 0x000000ff0c0c7211 */ /* 0x000fc600000f4eff */
[----:B------:R-:W-:Y:S02]  /*10c0*/  IMAD R6, R5, -0x3b800001, R4 ;  /* 0xc47fffff05067824 */ /* 0x000fe400078e0204 */
[----:B------:R-:W-:-:S03]  /*10d0*/  IMAD.WIDE.U32 R8, R7, -0x3b800001, R8 ;  /* 0xc47fffff07087825 */ /* 0x000fc600078e0008 */
[----:B------:R-:W-:Y:S01]  /*10e0*/  ISETP.GE.AND P0, PT, R6, RZ, PT ;  /* 0x000000ff0600720c */ /* 0x000fe20003f06270 */
[----:B------:R-:W-:Y:S02]  /*10f0*/  IMAD R4, R12, -0x3b800001, RZ ;  /* 0xc47fffff0c047824 */ /* 0x000fe400078e02ff */
[----:B------:R-:W-:-:S03]  /*1100*/  VIADD R19, R8, 0x3b800001 ;  /* 0x3b80000108137836 */ /* 0x000fc60000000000 */
[----:B------:R-:W-:-:S04]  /*1110*/  IADD3 R4, PT, PT, R9, -R7, R4 ;  /* 0x8000000709047210 */ /* 0x000fc80007ffe004 */
[----:B------:R-:W-:-:S03]  /*1120*/  ISETP.GE.AND P1, PT, R4, RZ, PT ;  /* 0x000000ff0400720c */ /* 0x000fc60003f26270 */
[----:B------:R-:W-:Y:S01]  /*1130*/  @!P0 VIADD R6, R6, 0x3b800001 ;  /* 0x3b80000106068836 */ /* 0x000fe20000000000 */
[----:B------:R-:W-:Y:S01]  /*1140*/  SEL R19, R19, R8, !P1 ;  /* 0x0000000813137207 */ /* 0x000fe20004800000 */
[----:B------:R-:W-:Y:S08]  /*1150*/  BRA.U UP1, `(.L_x_2) ;  /* 0xfffffff101387547 */ /* 0x000ff0000b83ffff */
.L_x_1:
[----:B------:R-:W-:Y:S05]  /*1160*/  BRA.U !UP0, `(.L_x_0) ;  /* 0x0000000908707547 */ /* 0x000fea000b800000 */
[----:B------:R-:W-:Y:S02]  /*1170*/  UISETP.NE.AND UP0, UPT, UR7, 0x1, UPT ;  /* 0x000000010700788c */ /* 0x000fe4000bf05270 */
[----:B------:R-:W-:-:S04]  /*1180*/  ULOP3.LUT UR4, UR6, 0x1, URZ, 0xc0, !UPT ;  /* 0x0000000106047892 */ /* 0x000fc8000f8ec0ff */
[----:B------:R-:W-:-:S03]  /*1190*/  UISETP.NE.U32.AND UP1, UPT, UR4, 0x1, UPT ;  /* 0x000000010400788c */ /* 0x000fc6000bf25070 */
[----:B------:R-:W-:Y:S08]  /*11a0*/  BRA.U !UP0, `(.L_x_3) ;  /* 0x0000000508dc7547 */ /* 0x000ff0000b800000 */
[----:B------:R-:W0:Y:S02]  /*11b0*/  LDC.64 R4, c[0x0][0x380] ;  /* 0x0000e000ff047b82 */ /* 0x000e240000000a00 */
[----:B0-----:R-:W-:-:S05]  /*11c0*/  IMAD.WIDE.U32 R4, R3, 0x4, R4 ;  /* 0x0000000403047825 */ /* 0x001fca00078e0004 */
[----:B------:R-:W2:Y:S04]  /*11d0*/  LDG.E R16, desc[UR10][R4.64] ;  /* 0x0000000a04107981 */ /* 0x000ea8000c1e1900 */
[----:B------:R2:W3:Y:S01]  /*11e0*/  LDG.E R7, desc[UR10][R4.64+0x4] ;  /* 0x0000040a04077981 */ /* 0x0004e2000c1e1900 */
[----:B------:R-:W-:Y:S01]  /*11f0*/  SHF.R.S32.HI R11, RZ, 0x1f, R19 ;  /* 0x0000001fff0b7819 */ /* 0x000fe20000011413 */
[----:B------:R-:W-:-:S04]  /*1200*/  IMAD.WIDE.U32 R8, R19, R2, RZ ;  /* 0x0000000213087225 */ /* 0x000fc800078e00ff */
[----:B------:R-:W-:Y:S02]  /*1210*/  IMAD R11, R11, R2, RZ ;  /* 0x000000020b0b7224 */ /* 0x000fe400078e02ff */
[----:B------:R-:W-:Y:S02]  /*1220*/  VIADD R3, R3, 0x2 ;  /* 0x0000000203037836 */ /* 0x000fe40000000000 */
[----:B------:R-:W-:-:S04]  /*1230*/  IMAD.IADD R9, R9, 0x1, R11 ;  /* 0x0000000109097824 */ /* 0x000fc800078e020b */
[C---:B------:R-:W-:Y:S01]  /*1240*/  IMAD.WIDE.U32 R10, R9.reuse, 0x1d778331, RZ ;  /* 0x1d778331090a7825 */ /* 0x040fe200078e00ff */
[----:B------:R-:W-:-:S03]  /*1250*/  ISETP.LT.AND P1, PT, R9, RZ, PT ;  /* 0x000000ff0900720c */ /* 0x000fc60003f21270 */
[----:B------:R-:W-:-:S04]  /*1260*/  IMAD.WIDE.U32 R12, P0, R8, 0x226b902, R10 ;  /* 0x0226b902080c7825 */ /* 0x000fc8000780000a */
[----:B------:R-:W-:Y:S01]  /*1270*/  IMAD.WIDE.U32 R10, R8, 0x1d778331, RZ ;  /* 0x1d778331080a7825 */ /* 0x000fe200078e00ff */
[----:B------:R-:W-:-:S03]  /*1280*/  MOV R14, R13 ;  /* 0x0000000d000e7202 */ /* 0x000fc60000000f00 */
[----:B------:R-:W-:Y:S01]  /*1290*/  IMAD.X R15, RZ, RZ, RZ, P0 ;  /* 0x000000ffff0f7224 */ /* 0x000fe200000e06ff */
[----:B------:R-:W-:-:S05]  /*12a0*/  IADD3 RZ, P0, PT, R11, R12, RZ ;  /* 0x0000000c0bff7210 */ /* 0x000fca0007f1e0ff */
[----:B------:R-:W-:-:S03]  /*12b0*/  IMAD.WIDE.U32.X R10, R9, 0x226b902, R14, P0 ;  /* 0x0226b902090a7825 */ /* 0x000fc600000e040e */
[----:B------:R-:W-:-:S04]  /*12c0*/  IADD3 R17, P0, PT, R10, -0x1d778331, RZ ;  /* 0xe2887ccf0a117810 */ /* 0x000fc80007f1e0ff */
[----:B------:R-:W-:Y:S02]  /*12d0*/  IADD3.X R15, PT, PT, R11, -0x226b903, RZ, P0, !PT ;  /* 0xfdd946fd0b0f7810 */ /* 0x000fe400007fe4ff */
[----:B------:R-:W-:Y:S02]  /*12e0*/  SEL R17, R17, R10, P1 ;  /* 0x0000000a11117207 */ /* 0x000fe40000800000 */
[----:B------:R-:W-:-:S04]  /*12f0*/  SEL R14, R15, R11, P1 ;  /* 0x0000000b0f0e7207 */ /* 0x000fc80000800000 */
[----:B------:R-:W-:-:S04]  /*1300*/  SHF.R.S64 R17, R17, 0x17, R14 ;  /* 0x0000001711117819 */ /* 0x000fc8000000100e */
[----:B------:R-:W-:-:S05]  /*1310*/  LEA.HI R17, P1, R14, R17, RZ, 0x1 ;  /* 0x000000110e117211 */ /* 0x000fca00078308ff */
[----:B------:R-:W-:-:S04]  /*1320*/  IMAD.WIDE.U32 R8, R17, -0x3b800001, R8 ;  /* 0xc47fffff11087825 */ /* 0x000fc800078e0008 */
[----:B--2---:R-:W-:-:S06]  /*1330*/  IMAD.WIDE R4, R16, R19, RZ ;  /* 0x0000001310047225 */ /* 0x004fcc00078e02ff */
[----:B------:R-:W-:-:S04]  /*1340*/  IMAD.WIDE.U32 R12, R5, 0x1d778331, RZ ;  /* 0x1d778331050c7825 */ /* 0x000fc800078e00ff */
[----:B------:R-:W-:-:S04]  /*1350*/  IMAD.WIDE.U32 R10, P0, R4, 0x226b902, R12 ;  /* 0x0226b902040a7825 */ /* 0x000fc8000780000c */
[----:B------:R-:W-:Y:S01]  /*1360*/  IMAD.WIDE.U32 R12, R4, 0x1d778331, RZ ;  /* 0x1d778331040c7825 */ /* 0x000fe200078e00ff */
[----:B------:R-:W-:Y:S02]  /*1370*/  LEA.HI.X.SX32 R12, R14, RZ, 0x9, P1 ;  /* 0x000000ff0e0c7211 */ /* 0x000fe400008f4eff */
[----:B------:R-:W-:Y:S01]  /*1380*/  ISETP.LT.AND P1, PT, R5, RZ, PT ;  /* 0x000000ff0500720c */ /* 0x000fe20003f21270 */
[----:B------:R-:W-:Y:S01]  /*1390*/  IMAD.X R15, RZ, RZ, RZ, P0 ;  /* 0x000000ffff0f7224 */ /* 0x000fe200000e06ff */
[----:B------:R-:W-:Y:S01]  /*13a0*/  IADD3 RZ, P0, PT, R13, R10, RZ ;  /* 0x0000000a0dff7210 */ /* 0x000fe20007f1e0ff */
[----:B------:R-:W-:Y:S02]  /*13b0*/  IMAD.MOV.U32 R14, RZ, RZ, R11 ;  /* 0x000000ffff0e7224 */ /* 0x000fe400078e000b */
[----:B------:R-:W-:Y:S02]  /*13c0*/  IMAD R12, R12, -0x3b800001, RZ ;  /* 0xc47fffff0c0c7824 */ /* 0x000fe400078e02ff */
[----:B------:R-:W-:-:S03]  /*13d0*/  IMAD.WIDE.U32.X R10, R5, 0x226b902, R14, P0 ;  /* 0x0226b902050a7825 */ /* 0x000fc600000e040e */
[----:B------:R-:W-:Y:S02]  /*13e0*/  IADD3 R13, PT, PT, R9, -R17, R12 ;  /* 0x80000011090d7210 */ /* 0x000fe40007ffe00c */
[----:B------:R-:W-:Y:S02]  /*13f0*/  IADD3 R15, P2, PT, R10, -0x1d778331, RZ ;  /* 0xe2887ccf0a0f7810 */ /* 0x000fe40007f5e0ff */
[----:B------:R-:W-:Y:S02]  /*1400*/  IADD3 R9, P0, PT, R8, 0x3b800001, RZ ;  /* 0x3b80000108097810 */ /* 0x000fe40007f1e0ff */
[----:B------:R-:W-:Y:S02]  /*1410*/  IADD3.X R17, PT, PT, R11, -0x226b903, RZ, P2, !PT ;  /* 0xfdd946fd0b117810 */ /* 0x000fe400017fe4ff */
[----:B------:R-:W-:Y:S01]  /*1420*/  ISETP.GE.AND P2, PT, R13, RZ, PT ;  /* 0x000000ff0d00720c */ /* 0x000fe20003f46270 */
[----:B------:R-:W-:Y:S01]  /*1430*/  IMAD.X R12, RZ, RZ, R13, P0 ;  /* 0x000000ffff0c7224 */ /* 0x000fe200000e060d */
[----:B------:R-:W-:-:S02]  /*1440*/  SEL R15, R15, R10, P1 ;  /* 0x0000000a0f0f7207 */ /* 0x000fc40000800000 */
[----:B------:R-:W-:Y:S02]  /*1450*/  SEL R14, R17, R11, P1 ;  /* 0x0000000b110e7207 */ /* 0x000fe40000800000 */
[----:B------:R-:W-:Y:S02]  /*1460*/  SEL R10, R12, R13, !P2 ;  /* 0x0000000d0c0a7207 */ /* 0x000fe40005000000 */
[----:B------:R-:W-:Y:S02]  /*1470*/  SHF.R.S64 R15, R15, 0x17, R14 ;  /* 0x000000170f0f7819 */ /* 0x000fe4000000100e */
[----:B------:R-:W-:Y:S01]  /*1480*/  SEL R11, R9, R8, !P2 ;  /* 0x00000008090b7207 */ /* 0x000fe20005000000 */
[C---:B---3--:R-:W-:Y:S01]  /*1490*/  IMAD R13, R10.reuse, R7, RZ ;  /* 0x000000070a0d7224 */ /* 0x048fe200078e02ff */
[----:B------:R-:W-:Y:S01]  /*14a0*/  SHF.R.S32.HI R12, RZ, 0x1f, R7 ;  /* 0x0000001fff0c7819 */ /* 0x000fe20000011407 */
[----:B------:R-:W-:Y:S01]  /*14b0*/  IMAD R19, R10, R2, RZ ;  /* 0x000000020a137224 */ /* 0x000fe200078e02ff */
[----:B------:R-:W-:Y:S01]  /*14c0*/  LEA.HI R15, P0, R14, R15, RZ, 0x1 ;  /* 0x0000000f0e0f7211 */ /* 0x000fe200078108ff */
[----:B------:R-:W-:-:S03]  /*14d0*/  IMAD.WIDE.U32 R8, R11, R7, RZ ;  /* 0x000000070b087225 */ /* 0x000fc600078e00ff */
[----:B------:R-:W-:Y:S01]  /*14e0*/  LEA.HI.X.SX32 R14, R14, RZ, 0x9, P0 ;  /* 0x000000ff0e0e7211 */ /* 0x000fe200000f4eff */
[----:B------:R-:W-:-:S04]  /*14f0*/  IMAD R13, R12, R11, R13 ;  /* 0x0000000b0c0d7224 */ /* 0x000fc800078e020d */
[----:B------:R-:W-:Y:S02]  /*1500*/  IMAD.IADD R7, R9, 0x1, R13 ;  /* 0x0000000109077824 */ /* 0x000fe400078e020d */
[----:B------:R-:W-:-:S04]  /*1510*/  IMAD.WIDE.U32 R12, R15, -0x3b800001, R4 ;  /* 0xc47fffff0f0c7825 */ /* 0x000fc800078e0004 */
[----:B------:R-:W-:Y:S02]  /*1520*/  IMAD R9, R14, -0x3b800001, RZ ;  /* 0xc47fffff0e097824 */ /* 0x000fe400078e02ff */
[----:B------:R-:W-:-:S03]  /*1530*/  IMAD.WIDE.U32 R4, R7, 0x1d778331, RZ ;  /* 0x1d77833107047825 */ /* 0x000fc600078e00ff */
[----:B------:R-:W-:Y:S01]  /*1540*/  IADD3 R9, PT, PT, R13, -R15, R9 ;  /* 0x8000000f0d097210 */ /* 0x000fe20007ffe009 */
[----:B------:R-:W-:-:S03]  /*1550*/  IMAD.WIDE.U32 R14, R8, 0x1d778331, RZ ;  /* 0x1d778331080e7825 */ /* 0x000fc600078e00ff */
[----:B------:R-:W-:Y:S01]  /*1560*/  ISETP.GE.AND P0, PT, R9, RZ, PT ;  /* 0x000000ff0900720c */ /* 0x000fe20003f06270 */
[----:B------:R-:W-:-:S04]  /*1570*/  IMAD.WIDE.U32 R4, P1, R8, 0x226b902, R4 ;  /* 0x0226b90208047825 */ /* 0x000fc80007820004 */
[----:B------:R-:W-:Y:S02]  /*1580*/  VIADD R9, R12, 0x3b800001 ;  /* 0x3b8000010c097836 */ /* 0x000fe40000000000 */
[----:B------:R-:W-:Y:S01]  /*1590*/  IMAD.X R13, RZ, RZ, RZ, P1 ;  /* 0x000000ffff0d7224 */ /* 0x000fe200008e06ff */
[----:B------:R-:W-:Y:S02]  /*15a0*/  IADD3 RZ, P1, PT, R15, R4, RZ ;  /* 0x000000040fff7210 */ /* 0x000fe40007f3e0ff */
[----:B------:R-:W-:Y:S01]  /*15b0*/  SEL R9, R9, R12, !P0 ;  /* 0x0000000c09097207 */ /* 0x000fe20004000000 */
[----:B------:R-:W-:Y:S02]  /*15c0*/  IMAD.MOV.U32 R12, RZ, RZ, R5 ;  /* 0x000000ffff0c7224 */ /* 0x000fe400078e0005 */
[----:B------:R-:W-:-:S04]  /*15d0*/  IMAD.WIDE.U32 R4, R11, R2, RZ ;  /* 0x000000020b047225 */ /* 0x000fc800078e00ff */
[C---:B------:R-:W-:Y:S01]  /*15e0*/  IMAD.WIDE.U32.X R12, R7.reuse, 0x226b902, R12, P1 ;  /* 0x0226b902070c7825 */ /* 0x040fe200008e040c */
[----:B------:R-:W-:-:S03]  /*15f0*/  ISETP.LT.AND P1, PT, R7, RZ, PT ;  /* 0x000000ff0700720c */ /* 0x000fc60003f21270 */
[----:B------:R-:W-:Y:S01]  /*1600*/  IMAD.IADD R9, R6, 0x1, R9 ;  /* 0x0000000106097824 */ /* 0x000fe200078e0209 */
[----:B------:R-:W-:Y:S01]  /*1610*/  IADD3 R15, P0, PT, R12, -0x1d778331, RZ ;  /* 0xe2887ccf0c0f7810 */ /* 0x000fe20007f1e0ff */
[----:B------:R-:W-:Y:S02]  /*1620*/  IMAD.IADD R5, R5, 0x1, R19 ;  /* 0x0000000105057824 */ /* 0x000fe400078e0213 */
[----:B------:R-:W-:Y:S01]  /*1630*/  IMAD.HI R6, R9, 0x1135c811, RZ ;  /* 0x1135c81109067827 */ /* 0x000fe200078e02ff */
[----:B------:R-:W-:Y:S02]  /*1640*/  IADD3.X R17, PT, PT, R13, -0x226b903, RZ, P0, !PT ;  /* 0xfdd946fd0d117810 */ /* 0x000fe400007fe4ff */
[----:B------:R-:W-:Y:S02]  /*1650*/  SEL R15, R15, R12, P1 ;  /* 0x0000000c0f0f7207 */ /* 0x000fe40000800000 */
[----:B------:R-:W-:Y:S02]  /*1660*/  SEL R12, R17, R13, P1 ;  /* 0x0000000d110c7207 */ /* 0x000fe40000800000 */
[----:B------:R-:W-:-:S02]  /*1670*/  SHF.R.U32.HI R11, RZ, 0x1f, R6 ;  /* 0x0000001fff0b7819 */ /* 0x000fc40000011606 */
[----:B------:R-:W-:Y:S02]  /*1680*/  SHF.R.S64 R15, R15, 0x17, R12 ;  /* 0x000000170f0f7819 */ /* 0x000fe4000000100c */
[----:B------:R-:W-:Y:S01]  /*1690*/  LEA.HI.SX32 R2, R6, R11, 0x6 ;  /* 0x0000000b06027211 */ /* 0x000fe200078f32ff */
[----:B------:R-:W-:Y:S01]  /*16a0*/  IMAD.WIDE.U32 R10, R5, 0x1d778331, RZ ;  /* 0x1d778331050a7825 */ /* 0x000fe200078e00ff */
[----:B------:R-:W-:-:S03]  /*16b0*/  LEA.HI R15, P0, R12, R15, RZ, 0x1 ;  /* 0x0000000f0c0f7211 */ /* 0x000fc600078108ff */
[----:B------:R-:W-:Y:S01]  /*16c0*/  IMAD.MOV.U32 R6, RZ, RZ, R8 ;  /* 0x000000ffff067224 */ /* 0x000fe200078e0008 */
[----:B------:R-:W-:Y:S01]  /*16d0*/  LEA.HI.X.SX32 R12, R12, RZ, 0x9, P0 ;  /* 0x000000ff0c0c7211 */ /* 0x000fe200000f4eff */
[----:B------:R-:W-:Y:S02]  /*16e0*/  IMAD R2, R2, -0x3b800001, R9 ;  /* 0xc47fffff02027824 */ /* 0x000fe400078e0209 */
[----:B------:R-:W-:-:S03]  /*16f0*/  IMAD.WIDE.U32 R6, R15, -0x3b800001, R6 ;  /* 0xc47fffff0f067825 */ /* 0x000fc600078e0006 */
[----:B------:R-:W-:Y:S01]  /*1700*/  ISETP.GE.AND P0, PT, R2, RZ, PT ;  /* 0x000000ff0200720c */ /* 0x000fe20003f06270 */
[----:B------:R-:W-:Y:S02]  /*1710*/  IMAD R12, R12, -0x3b800001, RZ ;  /* 0xc47fffff0c0c7824 */ /* 0x000fe400078e02ff */
[----:B------:R-:W-:-:S03]  /*1720*/  IMAD.WIDE.U32 R10, P1, R4, 0x226b902, R10 ;  /* 0x0226b902040a7825 */ /* 0x000fc6000782000a */
[----:B------:R-:W-:Y:S01]  /*1730*/  IADD3 R7, PT, PT, R7, -R15, R12 ;  /* 0x8000000f07077210 */ /* 0x000fe20007ffe00c */
[----:B------:R-:W-:-:S03]  /*1740*/  IMAD.WIDE.U32 R8, R4, 0x1d778331, RZ ;  /* 0x1d77833104087825 */ /* 0x000fc600078e00ff */
[----:B------:R-:W-:Y:S01]  /*1750*/  ISETP.GE.AND P2, PT, R7, RZ, PT ;  /* 0x000000ff0700720c */ /* 0x000fe20003f46270 */
[----:B------:R-:W-:Y:S01]  /*1760*/  IMAD.X R13, RZ, RZ, RZ, P1 ;  /* 0x000000ffff0d7224 */ /* 0x000fe200008e06ff */
[----:B------:R-:W-:Y:S01]  /*1770*/  IADD3 RZ, P1, PT, R9, R10, RZ ;  /* 0x0000000a09ff7210 */ /* 0x000fe20007f3e0ff */
[----:B------:R-:W-:Y:S01]  /*1780*/  IMAD.MOV.U32 R12, RZ, RZ, R11 ;  /* 0x000000ffff0c7224 */ /* 0x000fe200078e000b */
[----:B------:R-:W-:Y:S01]  /*1790*/  IADD3 R7, PT, PT, R6, 0x3b800001, RZ ;  /* 0x3b80000106077810 */ /* 0x000fe20007ffe0ff */
[----:B------:R-:W-:Y:S01]  /*17a0*/  @!P0 VIADD R2, R2, 0x3b800001 ;  /* 0x3b80000102028836 */ /* 0x000fe20000000000 */
[C---:B------:R-:W-:Y:S01]  /*17b0*/  ISETP.LT.AND P0, PT, R5.reuse, RZ, PT ;  /* 0x000000ff0500720c */ /* 0x040fe20003f01270 */
[----:B------:R-:W-:Y:S01]  /*17c0*/  IMAD.WIDE.U32.X R8, R5, 0x226b902, R12, P1 ;  /* 0x0226b90205087825 */ /* 0x000fe200008e040c */
[----:B------:R-:W-:Y:S02]  /*17d0*/  SEL R7, R7, R6, !P2 ;  /* 0x0000000607077207 */ /* 0x000fe40005000000 */
[----:B------:R-:W-:-:S03]  /*17e0*/  IADD3 R11, P1, PT, R8, -0x1d778331, RZ ;  /* 0xe2887ccf080b7810 */ /* 0x000fc60007f3e0ff */
[----:B------:R-:W-:Y:S01]  /*17f0*/  IMAD.IADD R7, R2, 0x1, R7 ;  /* 0x0000000102077824 */ /* 0x000fe200078e0207 */
[----:B------:R-:W-:-:S03]  /*1800*/  IADD3.X R13, PT, PT, R9, -0x226b903, RZ, P1, !PT ;  /* 0xfdd946fd090d7810 */ /* 0x000fc60000ffe4ff */
[----:B------:R-:W-:Y:S01]  /*1810*/  IMAD.HI R2, R7, 0x1135c811, RZ ;  /* 0x1135c81107027827 */ /* 0x000fe200078e02ff */
[----:B------:R-:W-:Y:S02]  /*1820*/  SEL R11, R11, R8, P0 ;  /* 0x000000080b0b7207 */ /* 0x000fe40000000000 */
[----:B------:R-:W-:Y:S02]  /*1830*/  SEL R8, R13, R9, P0 ;  /* 0x000000090d087207 */ /* 0x000fe40000000000 */
[----:B------:R-:W-:Y:S02]  /*1840*/  SHF.R.U32.HI R9, RZ, 0x1f, R2 ;  /* 0x0000001fff097819 */ /* 0x000fe40000011602 */
[----:B------:R-:W-:Y:S02]  /*1850*/  SHF.R.S64 R11, R11, 0x17, R8 ;  /* 0x000000170b0b7819 */ /* 0x000fe40000001008 */
[----:B------:R-:W-:Y:S02]  /*1860*/  LEA.HI.SX32 R2, R2, R9, 0x6 ;  /* 0x0000000902027211 */ /* 0x000fe400078f32ff */
[----:B------:R-:W-:-:S03]  /*1870*/  LEA.HI R11, P0, R8, R11, RZ, 0x1 ;  /* 0x0000000b080b7211 */ /* 0x000fc600078108ff */
[----:B------:R-:W-:Y:S01]  /*1880*/  IMAD R6, R2, -0x3b800001, R7 ;  /* 0xc47fffff02067824 */ /* 0x000fe200078e0207 */
[----:B------:R-:W-:Y:S01]  /*1890*/  LEA.HI.X.SX32 R8, R8, RZ, 0x9, P0 ;  /* 0x000000ff08087211 */ /* 0x000fe200000f4eff */
[----:B------:R-:W-:-:S03]  /*18a0*/  IMAD.WIDE.U32 R4, R11, -0x3b800001, R4 ;  /* 0xc47fffff0b047825 */ /* 0x000fc600078e0004 */
[----:B------:R-:W-:Y:S01]  /*18b0*/  ISETP.GE.AND P0, PT, R6, RZ, PT ;  /* 0x000000ff0600720c */ /* 0x000fe20003f06270 */
[----:B------:R-:W-:Y:S02]  /*18c0*/  IMAD R2, R8, -0x3b800001, RZ ;  /* 0xc47fffff08027824 */ /* 0x000fe400078e02ff */
[----:B------:R-:W-:-:S03]  /*18d0*/  VIADD R19, R4, 0x3b800001 ;  /* 0x3b80000104137836 */ /* 0x000fc60000000000 */
[----:B------:R-:W-:-:S04]  /*18e0*/  IADD3 R2, PT, PT, R5, -R11, R2 ;  /* 0x8000000b05027210 */ /* 0x000fc80007ffe002 */
[----:B------:R-:W-:-:S03]  /*18f0*/  ISETP.GE.AND P1, PT, R2, RZ, PT ;  /* 0x000000ff0200720c */ /* 0x000fc60003f26270 */
[----:B------:R-:W-:Y:S01]  /*1900*/  @!P0 VIADD R6, R6, 0x3b800001 ;  /* 0x3b80000106068836 */ /* 0x000fe20000000000 */
[----:B------:R-:W-:-:S09]  /*1910*/  SEL R19, R19, R4, !P1 ;  /* 0x0000000413137207 */ /* 0x000fd20004800000 */
.L_x_3:
[----:B------:R-:W-:Y:S05]  /*1920*/  BRA.U UP1, `(.L_x_0) ;  /* 0x0000000101807547 */ /* 0x000fea000b800000 */
[----:B------:R-:W0:Y:S02]  /*1930*/  LDC.64 R4, c[0x0][0x380] ;  /* 0x0000e000ff047b82 */ /* 0x000e240000000a00 */
[----:B0-----:R-:W-:-:S05]  /*1940*/  IMAD.WIDE.U32 R4, R3, 0x4, R4 ;  /* 0x0000000403047825 */ /* 0x001fca00078e0004 */
[----:B------:R-:W2:Y:S02]  /*1950*/  LDG.E R2, desc[UR10][R4.64] ;  /* 0x0000000a04027981 */ /* 0x000ea4000c1e1900 */
[----:B--2---:R-:W-:-:S05]  /*1960*/  IMAD.WIDE R2, R2, R19, RZ ;  /* 0x0000001302027225 */ /* 0x004fca00078e02ff */
[C---:B------:R-:W-:Y:S01]  /*1970*/  ISETP.LT.AND P1, PT, R3.reuse, RZ, PT ;  /* 0x000000ff0300720c */ /* 0x040fe20003f21270 */
[----:B------:R-:W-:-:S04]  /*1980*/  IMAD.WIDE.U32 R8, R3, 0x1d778331, RZ ;  /* 0x1d77833103087825 */ /* 0x000fc800078e00ff */
[----:B------:R-:W-:-:S04]  /*1990*/  IMAD.WIDE.U32 R10, P0, R2, 0x226b902, R8 ;  /* 0x0226b902020a7825 */ /* 0x000fc80007800008 */
[----:B------:R-:W-:-:S04]  /*19a0*/  IMAD.WIDE.U32 R8, R2, 0x1d778331, RZ ;  /* 0x1d77833102087825 */ /* 0x000fc800078e00ff */
        /* <DEDUP_REMOVED lines=12> */
[----:B------:R-:W-:-:S05]  /*1a70*/  IMAD R4, R4, -0x3b800001, RZ ;  /* 0xc47fffff04047824 */ /* 0x000fca00078e02ff */
[----:B------:R-:W-:Y:S01]  /*1a80*/  IADD3 R4, PT, PT, R3, -R5, R4 ;  /* 0x8000000503047210 */ /* 0x000fe20007ffe004 */
[----:B------:R-:W-:-:S03]  /*1a90*/  VIADD R3, R2, 0x3b800001 ;  /* 0x3b80000102037836 */ /* 0x000fc60000000000 */
[----:B------:R-:W-:-:S04]  /*1aa0*/  ISETP.GE.AND P0, PT, R4, RZ, PT ;  /* 0x000000ff0400720c */ /* 0x000fc80003f06270 */
[----:B------:R-:W-:-:S05]  /*1ab0*/  SEL R3, R3, R2, !P0 ;  /* 0x0000000203037207 */ /* 0x000fca0004000000 */
[----:B------:R-:W-:-:S04]  /*1ac0*/  IMAD.IADD R3, R6, 0x1, R3 ;  /* 0x0000000106037824 */ /* 0x000fc800078e0203 */
[----:B------:R-:W-:-:S05]  /*1ad0*/  IMAD.HI R2, R3, 0x1135c811, RZ ;  /* 0x1135c81103027827 */ /* 0x000fca00078e02ff */
[----:B------:R-:W-:-:S04]  /*1ae0*/  SHF.R.U32.HI R5, RZ, 0x1f, R2 ;  /* 0x0000001fff057819 */ /* 0x000fc80000011602 */
[----:B------:R-:W-:-:S05]  /*1af0*/  LEA.HI.SX32 R2, R2, R5, 0x6 ;  /* 0x0000000502027211 */ /* 0x000fca00078f32ff */
[----:B------:R-:W-:-:S05]  /*1b00*/  IMAD R6, R2, -0x3b800001, R3 ;  /* 0xc47fffff02067824 */ /* 0x000fca00078e0203 */
[----:B------:R-:W-:-:S13]  /*1b10*/  ISETP.GE.AND P0, PT, R6, RZ, PT ;  /* 0x000000ff0600720c */ /* 0x000fda0003f06270 */
[----:B------:R-:W-:-:S07]  /*1b20*/  @!P0 VIADD R6, R6, 0x3b800001 ;  /* 0x3b80000106068836 */ /* 0x000fce0000000000 */
.L_x_0:
[C---:B------:R-:W-:Y:S01]  /*1b30*/  IMAD.SHL.U32 R4, R0.reuse, 0x4, RZ ;  /* 0x0000000400047824 */ /* 0x040fe200078e00ff */
[----:B------:R-:W0:Y:S08]  /*1b40*/  LDC.64 R2, c[0x0][0x390] ;  /* 0x0000e400ff027b82 */ /* 0x000e300000000a00 */
[----:B------:R-:W1:Y:S01]  /*1b50*/  LDC R5, c[0x3][R4+0x1000] ;  /* 0x00c4000004057b82 */ /* 0x000e620000000800 */
[----:B0-----:R-:W-:Y:S01]  /*1b60*/  IMAD.WIDE R2, R0, 0x4, R2 ;  /* 0x0000000400027825 */ /* 0x001fe200078e0202 */
[----:B-1----:R-:W-:-:S04]  /*1b70*/  ISETP.NE.AND P0, PT, R6, R5, PT ;  /* 0x000000050600720c */ /* 0x002fc80003f05270 */
[----:B------:R-:W-:-:S05]  /*1b80*/  SEL R5, RZ, 0x1, P0 ;  /* 0x00000001ff057807 */ /* 0x000fca0000000000 */
[----:B------:R-:W-:Y:S01]  /*1b90*/  STG.E desc[UR10][R2.64], R5 ;  /* 0x0000000502007986 */ /* 0x000fe2000c10190a */
[----:B------:R-:W-:Y:S05]  /*1ba0*/  EXIT ;  /* 0x000000000000794d */ /* 0x000fea0003800000 */
.L_x_4:
[----:B------:R-:W-:-:S00]  /*1bb0*/  BRA `(.L_x_4) ;  /* 0xfffffffc00fc7947 */ /* 0x000fc0000383ffff */
[----:B------:R-:W-:-:S00]  /*1bc0*/  NOP ;  /* 0x0000000000007918 */ /* 0x000fc00000000000 */
        /* <DEDUP_REMOVED lines=11> */
.L_x_5:


//--------------------- .nv.shared.reserved.0     --------------------------
	.section	.nv.shared.reserved.0,"aw",@nobits
	.weak		__nv_reservedSMEM_offset_0_alias
	.size		__nv_reservedSMEM_offset_0_alias, 0, 64
	.other		__nv_reservedSMEM_offset_0_alias,@"STO_CUDA_RESERVED_SHARED STV_DEFAULT"
__nv_reservedSMEM_offset_0_alias:
	.zero		0
	.zero		64


//--------------------- .nv.constant0._Z18verify_flag_kernelP4mintiPi --------------------------
	.section	.nv.constant0._Z18verify_flag_kernelP4mintiPi,"a",@progbits
	.sectionflags	@""
	.align	4
.nv.constant0._Z18verify_flag_kernelP4mintiPi:
	.zero		920


//--------------------- SYMBOLS --------------------------

	.type		.nv.reservedSmem.offset0,@object
	.size		.nv.reservedSmem.offset0,0x4
